	.target	sm_120a

	.elftype	@"ET_EXEC"


//--------------------- .note.nv.tkinfo           --------------------------
	.section	.note.nv.tkinfo,"",@"SHT_NOTE"
	.sectionflags	@"SHF_NOTE_NV_TKINFO"
	.tkinfo
        /*0018*/ 	.word	0x00000080
        /*0030*/ 	.string	""
        /*0030*/ 	.string	"ptxas"
        /*0030*/ 	.string	"Cuda compilation tools, release 12.8, V12.8.93"
        /*0030*/ 	.string	"Build cuda_12.8.r12.8/compiler.35583870_0"
        /*0030*/ 	.string	"-v  -lineinfo  -arch sm_120a "



//--------------------- .note.nv.cuver            --------------------------
	.section	.note.nv.cuver,"",@"SHT_NOTE"
	.sectionflags	@"SHF_NOTE_NV_CUVER"
        /*0018*/ 	.short	0x0001
        /*001a*/ 	.short	0x0078
        /*001c*/ 	.short	0x0001
        /*001e*/ 	.short	0x0000
        /*0020*/ 	.short	0x0001
        /*0022*/ 	.short	0x0000


//--------------------- .nv.info                  --------------------------
	.section	.nv.info,"",@"SHT_CUDA_INFO"
	.align	4


	//----- nvinfo : EIATTR_REGCOUNT
	.align		4
        /*0000*/ 	.byte	0x04, 0x2f
        /*0002*/ 	.short	(.L_2 - .L_1)
	.align		4
.L_1:
        /*0004*/ 	.word	index@(triton_red_fused__scaled_mm__to_copy_add_addcmul_clamp_native_layer_norm_ones_1)
        /*0008*/ 	.word	0x00000021


	//----- nvinfo : EIATTR_FRAME_SIZE
	.align		4
.L_2:
        /*000c*/ 	.byte	0x04, 0x11
        /*000e*/ 	.short	(.L_4 - .L_3)
	.align		4
.L_3:
        /*0010*/ 	.word	index@(triton_red_fused__scaled_mm__to_copy_add_addcmul_clamp_native_layer_norm_ones_1)
        /*0014*/ 	.word	0x00000000


	//----- nvinfo : EIATTR_MIN_STACK_SIZE
	.align		4
.L_4:
        /*0018*/ 	.byte	0x04, 0x12
        /*001a*/ 	.short	(.L_6 - .L_5)
	.align		4
.L_5:
        /*001c*/ 	.word	index@(triton_red_fused__scaled_mm__to_copy_add_addcmul_clamp_native_layer_norm_ones_1)
        /*0020*/ 	.word	0x00000000
.L_6:


//--------------------- .nv.info.triton_red_fused__scaled_mm__to_copy_add_addcmul_clamp_native_layer_norm_ones_1 --------------------------
	.section	.nv.info.triton_red_fused__scaled_mm__to_copy_add_addcmul_clamp_native_layer_norm_ones_1,"",@"SHT_CUDA_INFO"
	.sectionflags	@""
	.align	4


	//----- nvinfo : EIATTR_CUDA_API_VERSION
	.align		4
        /*0000*/ 	.byte	0x04, 0x37
        /*0002*/ 	.short	(.L_8 - .L_7)
.L_7:
        /*0004*/ 	.word	0x00000080


	//----- nvinfo : EIATTR_KPARAM_INFO
	.align		4
.L_8:
        /*0008*/ 	.byte	0x04, 0x17
        /*000a*/ 	.short	(.L_10 - .L_9)
.L_9:
        /*000c*/ 	.word	0x00000000
        /*0010*/ 	.short	0x0008
        /*0012*/ 	.short	0x0038
        /*0014*/ 	.byte	0x00, 0xf4, 0x21, 0x00


	//----- nvinfo : EIATTR_KPARAM_INFO
	.align		4
.L_10:
        /*0018*/ 	.byte	0x04, 0x17
        /*001a*/ 	.short	(.L_12 - .L_11)
.L_11:
        /*001c*/ 	.word	0x00000000
        /*0020*/ 	.short	0x0007
        /*0022*/ 	.short	0x0034
        /*0024*/ 	.byte	0x00, 0xf0, 0x11, 0x00


	//----- nvinfo : EIATTR_KPARAM_INFO
	.align		4
.L_12:
        /*0028*/ 	.byte	0x04, 0x17
        /*002a*/ 	.short	(.L_14 - .L_13)
.L_13:
        /*002c*/ 	.word	0x00000000
        /*0030*/ 	.short	0x0006
        /*0032*/ 	.short	0x0030
        /*0034*/ 	.byte	0x00, 0xf0, 0x11, 0x00


	//----- nvinfo : EIATTR_KPARAM_INFO
	.align		4
.L_14:
        /*0038*/ 	.byte	0x04, 0x17
        /*003a*/ 	.short	(.L_16 - .L_15)
.L_15:
        /*003c*/ 	.word	0x00000000
        /*0040*/ 	.short	0x0005
        /*0042*/ 	.short	0x0028
        /*0044*/ 	.byte	0x00, 0xf4, 0x21, 0x00


	//----- nvinfo : EIATTR_KPARAM_INFO
	.align		4
.L_16:
        /*0048*/ 	.byte	0x04, 0x17
        /*004a*/ 	.short	(.L_18 - .L_17)
.L_17:
        /*004c*/ 	.word	0x00000000
        /*0050*/ 	.short	0x0004
        /*0052*/ 	.short	0x0020
        /*0054*/ 	.byte	0x00, 0xf4, 0x21, 0x00


	//----- nvinfo : EIATTR_KPARAM_INFO
	.align		4
.L_18:
        /*0058*/ 	.byte	0x04, 0x17
        /*005a*/ 	.short	(.L_20 - .L_19)
.L_19:
        /*005c*/ 	.word	0x00000000
        /*0060*/ 	.short	0x0003
        /*0062*/ 	.short	0x0018
        /*0064*/ 	.byte	0x00, 0xf4, 0x21, 0x00


	//----- nvinfo : EIATTR_KPARAM_INFO
	.align		4
.L_20:
        /*0068*/ 	.byte	0x04, 0x17
        /*006a*/ 	.short	(.L_22 - .L_21)
.L_21:
        /*006c*/ 	.word	0x00000000
        /*0070*/ 	.short	0x0002
        /*0072*/ 	.short	0x0010
        /*0074*/ 	.byte	0x00, 0xf4, 0x21, 0x00


	//----- nvinfo : EIATTR_KPARAM_INFO
	.align		4
.L_22:
        /*0078*/ 	.byte	0x04, 0x17
        /*007a*/ 	.short	(.L_24 - .L_23)
.L_23:
        /*007c*/ 	.word	0x00000000
        /*0080*/ 	.short	0x0001
        /*0082*/ 	.short	0x0008
        /*0084*/ 	.byte	0x00, 0xf4, 0x21, 0x00


	//----- nvinfo : EIATTR_KPARAM_INFO
	.align		4
.L_24:
        /*0088*/ 	.byte	0x04, 0x17
        /*008a*/ 	.short	(.L_26 - .L_25)
.L_25:
        /*008c*/ 	.word	0x00000000
        /*0090*/ 	.short	0x0000
        /*0092*/ 	.short	0x0000
        /*0094*/ 	.byte	0x00, 0xf4, 0x21, 0x00


	//----- nvinfo : EIATTR_SPARSE_MMA_MASK
	.align		4
.L_26:
        /*0098*/ 	.byte	0x03, 0x50
        /*009a*/ 	.short	0x0000


	//----- nvinfo : EIATTR_MAXREG_COUNT
	.align		4
        /*009c*/ 	.byte	0x03, 0x1b
        /*009e*/ 	.short	0x0080


	//----- nvinfo : EIATTR_NUM_BARRIERS
	.align		4
        /*00a0*/ 	.byte	0x02, 0x4c
        /*00a2*/ 	.byte	0x01
	.zero		1


	//----- nvinfo : EIATTR_COOP_GROUP_MASK_REGIDS
	.align		4
        /*00a4*/ 	.byte	0x04, 0x29
        /*00a6*/ 	.short	(.L_28 - .L_27)


	//   ....[0]....
.L_27:
        /*00a8*/ 	.word	0xffffffff


	//   ....[1]....
        /*00ac*/ 	.word	0xffffffff


	//   ....[2]....
        /*00b0*/ 	.word	0xffffffff


	//   ....[3]....
        /*00b4*/ 	.word	0xffffffff


	//   ....[4]....
        /*00b8*/ 	.word	0xffffffff


	//   ....[5]....
        /*00bc*/ 	.word	0xffffffff


	//   ....[6]....
        /*00c0*/ 	.word	0xffffffff


	//   ....[7]....
        /*00c4*/ 	.word	0xffffffff


	//   ....[8]....
        /*00c8*/ 	.word	0xffffffff


	//   ....[9]....
        /*00cc*/ 	.word	0xffffffff


	//   ....[10]....
        /*00d0*/ 	.word	0xffffffff


	//   ....[11]....
        /*00d4*/ 	.word	0xffffffff


	//   ....[12]....
        /*00d8*/ 	.word	0xffffffff


	//   ....[13]....
        /*00dc*/ 	.word	0xffffffff


	//   ....[14]....
        /*00e0*/ 	.word	0xffffffff


	//   ....[15]....
        /*00e4*/ 	.word	0xffffffff


	//   ....[16]....
        /*00e8*/ 	.word	0xffffffff


	//   ....[17]....
        /*00ec*/ 	.word	0xffffffff


	//   ....[18]....
        /*00f0*/ 	.word	0xffffffff


	//   ....[19]....
        /*00f4*/ 	.word	0xffffffff


	//   ....[20]....
        /*00f8*/ 	.word	0xffffffff


	//   ....[21]....
        /*00fc*/ 	.word	0xffffffff


	//   ....[22]....
        /*0100*/ 	.word	0xffffffff


	//   ....[23]....
        /*0104*/ 	.word	0xffffffff


	//   ....[24]....
        /*0108*/ 	.word	0xffffffff


	//   ....[25]....
        /*010c*/ 	.word	0xffffffff


	//   ....[26]....
        /*0110*/ 	.word	0xffffffff


	//----- nvinfo : EIATTR_COOP_GROUP_INSTR_OFFSETS
	.align		4
.L_28:
        /*0114*/ 	.byte	0x04, 0x28
        /*0116*/ 	.short	(.L_30 - .L_29)


	//   ....[0]....
.L_29:
        /*0118*/ 	.word	0x00000400


	//   ....[1]....
        /*011c*/ 	.word	0x00000620


	//   ....[2]....
        /*0120*/ 	.word	0x00000770


	//   ....[3]....
        /*0124*/ 	.word	0x000007f0


	//   ....[4]....
        /*0128*/ 	.word	0x00000800


	//   ....[5]....
        /*012c*/ 	.word	0x000008c0


	//   ....[6]....
        /*0130*/ 	.word	0x00000930


	//   ....[7]....
        /*0134*/ 	.word	0x00000970


	//   ....[8]....
        /*0138*/ 	.word	0x00000a20


	//   ....[9]....
        /*013c*/ 	.word	0x00000a60


	//   ....[10]....
        /*0140*/ 	.word	0x00000ab0


	//   ....[11]....
        /*0144*/ 	.word	0x00000b80


	//   ....[12]....
        /*0148*/ 	.word	0x00000bb0


	//   ....[13]....
        /*014c*/ 	.word	0x00000ce0


	//   ....[14]....
        /*0150*/ 	.word	0x00000d10


	//   ....[15]....
        /*0154*/ 	.word	0x00000e40


	//   ....[16]....
        /*0158*/ 	.word	0x00000e60


	//   ....[17]....
        /*015c*/ 	.word	0x00000eb0


	//   ....[18]....
        /*0160*/ 	.word	0x00000ee0


	//   ....[19]....
        /*0164*/ 	.word	0x00000fb0


	//   ....[20]....
        /*0168*/ 	.word	0x00001050


	//   ....[21]....
        /*016c*/ 	.word	0x00001070


	//   ....[22]....
        /*0170*/ 	.word	0x00001110


	//   ....[23]....
        /*0174*/ 	.word	0x00001170


	//   ....[24]....
        /*0178*/ 	.word	0x000011c0


	//   ....[25]....
        /*017c*/ 	.word	0x000012b0


	//   ....[26]....
        /*0180*/ 	.word	0x00001320


	//----- nvinfo : EIATTR_VRC_CTA_INIT_COUNT
	.align		4
.L_30:
        /*0184*/ 	.byte	0x02, 0x4a
	.zero		1
	.zero		1


	//----- nvinfo : EIATTR_EXIT_INSTR_OFFSETS
	.align		4
        /*0188*/ 	.byte	0x04, 0x1c
        /*018a*/ 	.short	(.L_32 - .L_31)


	//   ....[0]....
.L_31:
        /*018c*/ 	.word	0x00001e80


	//----- nvinfo : EIATTR_REQNTID
	.align		4
.L_32:
        /*0190*/ 	.byte	0x04, 0x10
        /*0192*/ 	.short	(.L_34 - .L_33)
.L_33:
        /*0194*/ 	.word	0x00000200
        /*0198*/ 	.word	0x00000001
        /*019c*/ 	.word	0x00000001


	//----- nvinfo : EIATTR_CRS_STACK_SIZE
	.align		4
.L_34:
        /*01a0*/ 	.byte	0x04, 0x1e
        /*01a2*/ 	.short	(.L_36 - .L_35)
.L_35:
        /*01a4*/ 	.word	0x00000000


	//----- nvinfo : EIATTR_CBANK_PARAM_SIZE
	.align		4
.L_36:
        /*01a8*/ 	.byte	0x03, 0x19
        /*01aa*/ 	.short	0x0040


	//----- nvinfo : EIATTR_PARAM_CBANK
	.align		4
        /*01ac*/ 	.byte	0x04, 0x0a
        /*01ae*/ 	.short	(.L_38 - .L_37)
	.align		4
.L_37:
        /*01b0*/ 	.word	index@(.nv.constant0.triton_red_fused__scaled_mm__to_copy_add_addcmul_clamp_native_layer_norm_ones_1)
        /*01b4*/ 	.short	0x0380
        /*01b6*/ 	.short	0x0040


	//----- nvinfo : EIATTR_SW_WAR
	.align		4
.L_38:
        /*01b8*/ 	.byte	0x04, 0x36
        /*01ba*/ 	.short	(.L_40 - .L_39)
.L_39:
        /*01bc*/ 	.word	0x00000000
.L_40:


//--------------------- .nv.compat                --------------------------
	.section	.nv.compat,"",@"SHT_CUDA_COMPAT_INFO"
	.align	4
        /*0000*/ 	.byte	0x02, 0x02, 0x02, 0x00, 0x02, 0x05, 0x05, 0x00, 0x02, 0x03, 0x00, 0x00, 0x02, 0x06, 0x01, 0x00


//--------------------- .nv.callgraph             --------------------------
	.section	.nv.callgraph,"",@"SHT_CUDA_CALLGRAPH"
	.align	4
	.sectionentsize	8
	.align		4
        /*0000*/ 	.word	0x00000000
	.align		4
        /*0004*/ 	.word	0xffffffff
	.align		4
        /*0008*/ 	.word	0x00000000
	.align		4
        /*000c*/ 	.word	0xfffffffe
	.align		4
        /*0010*/ 	.word	0x00000000
	.align		4
        /*0014*/ 	.word	0xfffffffd
	.align		4
        /*0018*/ 	.word	0x00000000
	.align		4
        /*001c*/ 	.word	0xfffffffc


//--------------------- .nv.constant4             --------------------------
	.section	.nv.constant4,"a",@progbits
	.align	8
	.align		8
.nv.constant4:
        /*0000*/ 	.dword	_$_str


//--------------------- .text.triton_red_fused__scaled_mm__to_copy_add_addcmul_clamp_native_layer_norm_ones_1 --------------------------
	.section	.text.triton_red_fused__scaled_mm__to_copy_add_addcmul_clamp_native_layer_norm_ones_1,"ax",@progbits
	.align	128
        .global         triton_red_fused__scaled_mm__to_copy_add_addcmul_clamp_native_layer_norm_ones_1
        .type           triton_red_fused__scaled_mm__to_copy_add_addcmul_clamp_native_layer_norm_ones_1,@function
        .size           triton_red_fused__scaled_mm__to_copy_add_addcmul_clamp_native_layer_norm_ones_1,(.L_x_6 - triton_red_fused__scaled_mm__to_copy_add_addcmul_clamp_native_layer_norm_ones_1)
        .other          triton_red_fused__scaled_mm__to_copy_add_addcmul_clamp_native_layer_norm_ones_1,@"STO_CUDA_ENTRY STV_DEFAULT"
triton_red_fused__scaled_mm__to_copy_add_addcmul_clamp_native_layer_norm_ones_1:
.text.triton_red_fused__scaled_mm__to_copy_add_addcmul_clamp_native_layer_norm_ones_1:
[----:B------:R-:W0:Y:S01]  /*0000*/  LDC R1, c[0x0][0x37c] ;  /* 0x0000df00ff017b82 */ /* 0x000e220000000800 */
[----:B------:R-:W1:Y:S07]  /*0010*/  S2R R3, SR_TID.X ;  /* 0x0000000000037919 */ /* 0x000e6e0000002100 */
[----:B------:R-:W2:Y:S01]  /*0020*/  LDC.64 R20, c[0x0][0x380] ;  /* 0x0000e000ff147b82 */ /* 0x000ea20000000a00 */
[----:B------:R-:W-:Y:S01]  /*0030*/  UMOV UR4, 0xf0 ;  /* 0x000000f000047882 */ /* 0x000fe20000000000 */
[----:B------:R-:W3:Y:S01]  /*0040*/  S2R R7, SR_CTAID.X ;  /* 0x0000000000077919 */ /* 0x000ee20000002500 */
[----:B------:R-:W-:Y:S01]  /*0050*/  USHF.R.U32 UR4, UR4, 0x4, URZ ;  /* 0x0000000404047899 */ /* 0x000fe200080016ff */
[----:B------:R-:W-:-:S03]  /*0060*/  UMOV UR5, 0x140 ;  /* 0x0000014000057882 */ /* 0x000fc60000000000 */
[----:B------:R-:W-:-:S04]  /*0070*/  ULOP3.LUT UR5, UR5, 0xf, UR4, 0xf8, !UPT ;  /* 0x0000000f05057892 */ /* 0x000fc8000f8ef804 */
[----:B------:R-:W-:Y:S01]  /*0080*/  USHF.L.U32 UR5, UR5, 0x14, URZ ;  /* 0x0000001405057899 */ /* 0x000fe200080006ff */
[----:B------:R-:W-:Y:S01]  /*0090*/  UMOV UR4, URZ ;  /* 0x000000ff00047c82 */ /* 0x000fe20008000000 */
[----:B-1----:R-:W-:-:S04]  /*00a0*/  SHF.L.U32 R5, R3, 0x2, RZ ;  /* 0x0000000203057819 */ /* 0x002fc800000006ff */
[C---:B------:R-:W-:Y:S02]  /*00b0*/  LOP3.LUT R4, R5.reuse, 0x7fc, RZ, 0xc0, !PT ;  /* 0x000007fc05047812 */ /* 0x040fe400078ec0ff */
[----:B------:R-:W-:-:S03]  /*00c0*/  IADD3 R0, PT, PT, R5, 0x800, RZ ;  /* 0x0000080005007810 */ /* 0x000fc60007ffe0ff */
[C---:B---3--:R-:W-:Y:S02]  /*00d0*/  IMAD R6, R7.reuse, 0x1400, R4 ;  /* 0x0000140007067824 */ /* 0x048fe400078e0204 */
[----:B------:R-:W-:Y:S02]  /*00e0*/  IMAD R15, R7, 0x1400, R0 ;  /* 0x00001400070f7824 */ /* 0x000fe400078e0200 */
[----:B--2---:R-:W-:-:S04]  /*00f0*/  IMAD.WIDE R12, R6, 0x2, R20 ;  /* 0x00000002060c7825 */ /* 0x004fc800078e0214 */
[----:B------:R-:W-:Y:S02]  /*0100*/  IMAD.WIDE R14, R15, 0x2, R20 ;  /* 0x000000020f0e7825 */ /* 0x000fe400078e0214 */
[----:B------:R-:W2:Y:S04]  /*0110*/  LDG.E.EL.64 R12, desc[UR4][R12.64] ;  /* 0x000000040c0c7981 */ /* 0x000ea8000c2e1b00 */
[----:B------:R-:W3:Y:S01]  /*0120*/  LDG.E.EL.64 R14, desc[UR4][R14.64] ;  /* 0x000000040e0e7981 */ /* 0x000ee2000c2e1b00 */
[----:B------:R-:W-:Y:S01]  /*0130*/  LOP3.LUT R8, R4, 0x1000, RZ, 0xfc, !PT ;  /* 0x0000100004087812 */ /* 0x000fe200078efcff */
[----:B------:R-:W-:-:S05]  /*0140*/  HFMA2 R9, -RZ, RZ, 0, 0 ;  /* 0x00000000ff097431 */ /* 0x000fca00000001ff */
[----:B------:R-:W-:Y:S02]  /*0150*/  ISETP.GE.U64.AND P1, PT, R8, 0x1400, PT ;  /* 0x000014000800780c */ /* 0x000fe40003f36070 */
[----:B------:R-:W-:Y:S01]  /*0160*/  IMAD R9, R7, 0x1400, R8 ;  /* 0x0000140007097824 */ /* 0x000fe200078e0208 */
[----:B------:R-:W-:-:S03]  /*0170*/  MOV R8, RZ ;  /* 0x000000ff00087202 */ /* 0x000fc60000000f00 */
[----:B------:R-:W-:-:S04]  /*0180*/  IMAD.WIDE R20, R9, 0x2, R20 ;  /* 0x0000000209147825 */ /* 0x000fc800078e0214 */
[----:B------:R-:W-:-:S06]  /*0190*/  HFMA2 R9, -RZ, RZ, 0, 0 ;  /* 0x00000000ff097431 */ /* 0x000fcc00000001ff */
[----:B------:R1:W4:Y:S01]  /*01a0*/  @!P1 LDG.E.EL.64 R8, desc[UR4][R20.64] ;  /* 0x0000000414089981 */ /* 0x000322000c2e1b00 */
[----:B------:R-:W-:Y:S01]  /*01b0*/  HFMA2 R23, -RZ, RZ, 2.625, 0 ;  /* 0x41400000ff177431 */ /* 0x000fe200000001ff */
[----:B------:R-:W-:Y:S01]  /*01c0*/  MOV R30, 0x40400000 ;  /* 0x40400000001e7802 */ /* 0x000fe20000000f00 */
[----:B------:R-:W5:Y:S01]  /*01d0*/  S2UR UR5, SR_CgaCtaId ;  /* 0x00000000000579c3 */ /* 0x000f620000008800 */
[----:B------:R-:W-:Y:S01]  /*01e0*/  UMOV UR4, 0x400 ;  /* 0x0000040000047882 */ /* 0x000fe20000000000 */
[----:B------:R-:W-:Y:S01]  /*01f0*/  BSSY.RECONVERGENT B0, `(.L_x_0) ;  /* 0x00000c4000007945 */ /* 0x000fe20003800200 */
[----:B-----5:R-:W-:Y:S01]  /*0200*/  ULEA UR4, UR5, UR4, 0x18 ;  /* 0x0000000405047291 */ /* 0x020fe2000f8ec0ff */
[--C-:B--2---:R-:W-:Y:S02]  /*0210*/  HADD2.F32 R17, -RZ, R12.reuse.H1_H1 ;  /* 0x3000000cff117230 */ /* 0x104fe40000004100 */
[----:B------:R-:W-:Y:S02]  /*0220*/  HADD2.F32 R11, -RZ, R12.H0_H0 ;  /* 0x2000000cff0b7230 */ /* 0x000fe40000004100 */
[----:B---3--:R-:W-:-:S02]  /*0230*/  HADD2.F32 R18, -RZ, R14.H0_H0 ;  /* 0x2000000eff127230 */ /* 0x008fc40000004100 */
[----:B------:R-:W-:Y:S02]  /*0240*/  HADD2.F32 R14, -RZ, R14.H1_H1 ;  /* 0x3000000eff0e7230 */ /* 0x000fe40000004100 */
[--C-:B-1----:R-:W-:Y:S02]  /*0250*/  HADD2.F32 R21, -RZ, R13.reuse.H0_H0 ;  /* 0x2000000dff157230 */ /* 0x102fe40000004100 */
[----:B------:R-:W-:Y:S01]  /*0260*/  FADD R0, -R11, R18 ;  /* 0x000000120b007221 */ /* 0x000fe20000000100 */
[----:B------:R-:W-:Y:S02]  /*0270*/  HADD2.F32 R13, -RZ, R13.H1_H1 ;  /* 0x3000000dff0d7230 */ /* 0x000fe40000004100 */
[----:B------:R-:W-:Y:S01]  /*0280*/  FADD R2, -R17, R14 ;  /* 0x0000000e11027221 */ /* 0x000fe20000000100 */
[--C-:B------:R-:W-:Y:S02]  /*0290*/  HADD2.F32 R22, -RZ, R15.reuse.H1_H1 ;  /* 0x3000000fff167230 */ /* 0x100fe40000004100 */
[----:B------:R-:W-:Y:S01]  /*02a0*/  FFMA R16, R0, 0.5, R11 ;  /* 0x3f00000000107823 */ /* 0x000fe2000000000b */
[----:B------:R-:W-:-:S02]  /*02b0*/  HADD2.F32 R20, -RZ, R15.H0_H0 ;  /* 0x2000000fff147230 */ /* 0x000fc40000004100 */
[----:B------:R-:W-:Y:S01]  /*02c0*/  FFMA R17, R2, 0.5, R17 ;  /* 0x3f00000002117823 */ /* 0x000fe20000000011 */
[----:B------:R-:W-:-:S03]  /*02d0*/  FADD R11, R18, -R16 ;  /* 0x80000010120b7221 */ /* 0x000fc60000000000 */
[----:B------:R-:W-:Y:S01]  /*02e0*/  FADD R19, R14, -R17 ;  /* 0x800000110e137221 */ /* 0x000fe20000000000 */
[----:B------:R-:W-:Y:S01]  /*02f0*/  FFMA R18, R0, R11, RZ ;  /* 0x0000000b00127223 */ /* 0x000fe200000000ff */
[----:B------:R-:W-:Y:S02]  /*0300*/  MOV R11, 0x40c00000 ;  /* 0x40c00000000b7802 */ /* 0x000fe40000000f00 */
[----:B------:R-:W-:Y:S01]  /*0310*/  FFMA R19, R2, R19, RZ ;  /* 0x0000001302137223 */ /* 0x000fe200000000ff */
[----:B------:R-:W-:Y:S01]  /*0320*/  FADD R2, -R13, R22 ;  /* 0x000000160d027221 */ /* 0x000fe20000000100 */
[----:B------:R-:W-:Y:S01]  /*0330*/  FADD R0, -R21, R20 ;  /* 0x0000001415007221 */ /* 0x000fe20000000100 */
[--C-:B----4-:R-:W-:Y:S01]  /*0340*/  HADD2.F32 R29, -RZ, R8.reuse.H0_H0 ;  /* 0x20000008ff1d7230 */ /* 0x110fe20000004100 */
[C---:B------:R-:W-:Y:S01]  /*0350*/  FSEL R12, R11.reuse, 4, !P1 ;  /* 0x408000000b0c7808 */ /* 0x040fe20004800000 */
[----:B------:R-:W-:Y:S01]  /*0360*/  FFMA R13, R2, 0.5, R13 ;  /* 0x3f000000020d7823 */ /* 0x000fe2000000000d */
[----:B------:R-:W-:Y:S01]  /*0370*/  FSEL R14, R11, 9, P1 ;  /* 0x411000000b0e7808 */ /* 0x000fe20000800000 */
[----:B------:R-:W-:Y:S01]  /*0380*/  FFMA R21, R0, 0.5, R21 ;  /* 0x3f00000000157823 */ /* 0x000fe20000000015 */
[----:B------:R-:W-:Y:S01]  /*0390*/  FSEL R11, R23, 8, !P1 ;  /* 0x41000000170b7808 */ /* 0x000fe20004800000 */
[----:B------:R-:W-:Y:S01]  /*03a0*/  FADD R27, R22, -R13 ;  /* 0x8000000d161b7221 */ /* 0x000fe20000000000 */
[----:B------:R-:W-:-:S02]  /*03b0*/  HADD2.F32 R26, -RZ, R8.H1_H1 ;  /* 0x30000008ff1a7230 */ /* 0x000fc40000004100 */
[----:B------:R-:W-:Y:S01]  /*03c0*/  FADD R23, R20, -R21 ;  /* 0x8000001514177221 */ /* 0x000fe20000000000 */
[----:B------:R-:W-:Y:S01]  /*03d0*/  FADD R25, -R16, R29 ;  /* 0x0000001d10197221 */ /* 0x000fe20000000100 */
[----:B------:R-:W-:Y:S01]  /*03e0*/  FFMA R8, R2, R27, RZ ;  /* 0x0000001b02087223 */ /* 0x000fe200000000ff */
[----:B------:R-:W1:Y:S01]  /*03f0*/  MUFU.RCP R15, R12 ;  /* 0x0000000c000f7308 */ /* 0x000e620000001000 */
[----:B------:R-:W2:Y:S01]  /*0400*/  SHFL.BFLY PT, R2, R11, 0x10, 0x1f ;  /* 0x0e001f000b027f89 */ /* 0x000ea200000e0000 */
[----:B------:R-:W-:Y:S01]  /*0410*/  FADD R28, -R17, R26 ;  /* 0x0000001a111c7221 */ /* 0x000fe20000000100 */
[----:B------:R-:W-:Y:S01]  /*0420*/  FFMA R0, R0, R23, RZ ;  /* 0x0000001700007223 */ /* 0x000fe200000000ff */
[----:B------:R-:W-:Y:S01]  /*0430*/  FFMA R23, R25, 0.3333333432674407959, R16 ;  /* 0x3eaaaaab19177823 */ /* 0x000fe20000000010 */
[----:B------:R-:W-:Y:S02]  /*0440*/  HADD2.F32 R24, -RZ, R9.H0_H0 ;  /* 0x20000009ff187230 */ /* 0x000fe40000004100 */
[----:B------:R-:W-:Y:S01]  /*0450*/  FFMA R27, R28, 0.3333333432674407959, R17 ;  /* 0x3eaaaaab1c1b7823 */ /* 0x000fe20000000011 */
[----:B------:R-:W-:Y:S01]  /*0460*/  FADD R29, R29, -R23 ;  /* 0x800000171d1d7221 */ /* 0x000fe20000000000 */
[----:B------:R-:W-:-:S02]  /*0470*/  FSEL R16, R23, R16, !P1 ;  /* 0x0000001017107208 */ /* 0x000fc40004800000 */
[----:B------:R-:W-:Y:S01]  /*0480*/  FADD R26, R26, -R27 ;  /* 0x8000001b1a1a7221 */ /* 0x000fe20000000000 */
[----:B------:R-:W-:Y:S01]  /*0490*/  FSEL R27, R27, R17, !P1 ;  /* 0x000000111b1b7208 */ /* 0x000fe20004800000 */
[----:B------:R-:W3:Y:S01]  /*04a0*/  MUFU.RCP R20, R14 ;  /* 0x0000000e00147308 */ /* 0x000ee20000001000 */
[----:B------:R-:W-:Y:S01]  /*04b0*/  FADD R23, -R21, R24 ;  /* 0x0000001815177221 */ /* 0x000fe20000000100 */
[----:B------:R-:W-:Y:S01]  /*04c0*/  @!P1 FFMA R18, R25, R29, R18 ;  /* 0x0000001d19129223 */ /* 0x000fe20000000012 */
[----:B------:R-:W-:Y:S01]  /*04d0*/  @!P1 FFMA R19, R28, R26, R19 ;  /* 0x0000001a1c139223 */ /* 0x000fe20000000013 */
[----:B------:R-:W-:Y:S01]  /*04e0*/  FADD R27, -R16, R27 ;  /* 0x0000001b101b7221 */ /* 0x000fe20000000100 */
[----:B------:R-:W-:Y:S01]  /*04f0*/  FFMA R17, R23, 0.3333333432674407959, R21 ;  /* 0x3eaaaaab17117823 */ /* 0x000fe20000000015 */
[----:B------:R-:W-:Y:S01]  /*0500*/  FSEL R25, R30, 2, !P1 ;  /* 0x400000001e197808 */ /* 0x000fe20004800000 */
[----:B------:R-:W-:Y:S01]  /*0510*/  FADD R26, R18, R19 ;  /* 0x00000013121a7221 */ /* 0x000fe20000000000 */
[----:B------:R-:W-:-:S02]  /*0520*/  HADD2.F32 R18, -RZ, R9.H1_H1 ;  /* 0x30000009ff127230 */ /* 0x000fc40000004100 */
[----:B------:R-:W-:Y:S01]  /*0530*/  FMUL R28, R27, R27 ;  /* 0x0000001b1b1c7220 */ /* 0x000fe20000400000 */
[----:B------:R-:W4:Y:S01]  /*0540*/  MUFU.RCP R22, R11 ;  /* 0x0000000b00167308 */ /* 0x000f220000001000 */
[----:B------:R-:W-:Y:S01]  /*0550*/  FADD R24, R24, -R17 ;  /* 0x8000001118187221 */ /* 0x000fe20000000000 */
[----:B------:R-:W-:Y:S01]  /*0560*/  FSEL R21, R17, R21, !P1 ;  /* 0x0000001511157208 */ /* 0x000fe20004800000 */
[C---:B-1----:R-:W-:Y:S01]  /*0570*/  FMUL R17, R25.reuse, R15 ;  /* 0x0000000f19117220 */ /* 0x042fe20000400000 */
[----:B------:R-:W-:Y:S01]  /*0580*/  FMUL R28, R25, R28 ;  /* 0x0000001c191c7220 */ /* 0x000fe20000400000 */
[----:B------:R-:W-:Y:S01]  /*0590*/  FADD R15, -R13, R18 ;  /* 0x000000120d0f7221 */ /* 0x000fe20000000100 */
[----:B--2---:R-:W-:Y:S01]  /*05a0*/  FADD R9, R11, R2 ;  /* 0x000000020b097221 */ /* 0x004fe20000000000 */
[----:B------:R-:W-:Y:S01]  /*05b0*/  FFMA R27, R27, R17, R16 ;  /* 0x000000111b1b7223 */ /* 0x000fe20000000010 */
[----:B------:R-:W-:Y:S01]  /*05c0*/  FFMA R19, R17, R28, R26 ;  /* 0x0000001c11137223 */ /* 0x000fe2000000001a */
[----:B------:R-:W-:Y:S01]  /*05d0*/  FFMA R17, R15, 0.3333333432674407959, R13 ;  /* 0x3eaaaaab0f117823 */ /* 0x000fe2000000000d */
[----:B------:R-:W-:Y:S01]  /*05e0*/  @!P1 FFMA R0, R23, R24, R0 ;  /* 0x0000001817009223 */ /* 0x000fe20000000000 */
[----:B---3--:R-:W-:Y:S01]  /*05f0*/  FMUL R20, R25, R20 ;  /* 0x0000001419147220 */ /* 0x008fe20000400000 */
[----:B------:R-:W-:Y:S01]  /*0600*/  FSETP.GEU.AND P2, PT, |R9|, 1.175494350822287508e-38, PT ;  /* 0x008000000900780b */ /* 0x000fe20003f4e200 */
[--C-:B------:R-:W-:Y:S01]  /*0610*/  FADD R24, R21, -R27.reuse ;  /* 0x8000001b15187221 */ /* 0x100fe20000000000 */
[----:B------:R-:W1:Y:S01]  /*0620*/  SHFL.BFLY PT, R16, R9, 0x8, 0x1f ;  /* 0x0d001f0009107f89 */ /* 0x000e6200000e0000 */
[C---:B------:R-:W-:Y:S01]  /*0630*/  FSETP.GT.AND P0, PT, |R9|.reuse, 8.50705917302346158658e+37, PT ;  /* 0x7e8000000900780b */ /* 0x040fe20003f04200 */
[----:B------:R-:W-:Y:S01]  /*0640*/  FMUL R26, R9, 0.25 ;  /* 0x3e800000091a7820 */ /* 0x000fe20000400000 */
[----:B------:R-:W-:Y:S01]  /*0650*/  FSEL R13, R17, R13, !P1 ;  /* 0x0000000d110d7208 */ /* 0x000fe20004800000 */
[C---:B------:R-:W-:Y:S01]  /*0660*/  FFMA R27, R24.reuse, R20, R27 ;  /* 0x00000014181b7223 */ /* 0x040fe2000000001b */
[----:B------:R-:W-:Y:S01]  /*0670*/  FMUL R21, R24, R24 ;  /* 0x0000001818157220 */ /* 0x000fe20000400000 */
[----:B------:R-:W-:Y:S01]  /*0680*/  FADD R17, R18, -R17 ;  /* 0x8000001112117221 */ /* 0x000fe20000000000 */
[----:B------:R-:W-:Y:S01]  /*0690*/  FADD R19, R0, R19 ;  /* 0x0000001300137221 */ /* 0x000fe20000000000 */
[----:B----4-:R-:W-:Y:S01]  /*06a0*/  FMUL R22, R25, R22 ;  /* 0x0000001619167220 */ /* 0x010fe20000400000 */
[----:B------:R-:W-:Y:S01]  /*06b0*/  FSEL R26, R26, R9, P0 ;  /* 0x000000091a1a7208 */ /* 0x000fe20000000000 */
[----:B------:R-:W-:Y:S01]  /*06c0*/  FMUL R21, R12, R21 ;  /* 0x000000150c157220 */ /* 0x000fe20000400000 */
[----:B------:R-:W-:Y:S01]  /*06d0*/  FADD R0, R13, -R27 ;  /* 0x8000001b0d007221 */ /* 0x000fe20000000000 */
[----:B------:R-:W-:Y:S01]  /*06e0*/  @!P1 FFMA R8, R15, R17, R8 ;  /* 0x000000110f089223 */ /* 0x000fe20000000008 */
[C---:B------:R-:W-:Y:S01]  /*06f0*/  FSETP.NEU.AND P1, PT, R9.reuse, RZ, PT ;  /* 0x000000ff0900720b */ /* 0x040fe20003f2d000 */
[----:B------:R-:W-:Y:S01]  /*0700*/  FFMA R19, R20, R21, R19 ;  /* 0x0000001514137223 */ /* 0x000fe20000000013 */
[----:B------:R-:W-:Y:S01]  /*0710*/  FFMA R27, R0, R22, R27 ;  /* 0x00000016001b7223 */ /* 0x000fe2000000001b */
[----:B------:R-:W-:Y:S01]  /*0720*/  @!P2 FMUL R26, R26, 16777216 ;  /* 0x4b8000001a1aa820 */ /* 0x000fe20000400000 */
[----:B------:R-:W-:Y:S01]  /*0730*/  FMUL R13, R0, R0 ;  /* 0x00000000000d7220 */ /* 0x000fe20000400000 */
[----:B------:R-:W-:Y:S01]  /*0740*/  FADD R19, R8, R19 ;  /* 0x0000001308137221 */ /* 0x000fe20000000000 */
[----:B------:R-:W-:Y:S01]  /*0750*/  @P0 FMUL R2, R2, 0.25 ;  /* 0x3e80000002020820 */ /* 0x000fe20000400000 */
[----:B------:R-:W2:Y:S01]  /*0760*/  MUFU.RCP R15, R26 ;  /* 0x0000001a000f7308 */ /* 0x000ea20000001000 */
[----:B------:R-:W3:Y:S01]  /*0770*/  SHFL.BFLY PT, R8, R27, 0x10, 0x1f ;  /* 0x0e001f001b087f89 */ /* 0x000ee200000e0000 */
[----:B------:R-:W-:Y:S01]  /*0780*/  FMUL R13, R14, R13 ;  /* 0x0000000d0e0d7220 */ /* 0x000fe20000400000 */
[----:B------:R-:W-:Y:S01]  /*0790*/  @!P2 FMUL R2, R2, 16777216 ;  /* 0x4b8000000202a820 */ /* 0x000fe20000400000 */
[----:B-1----:R-:W-:-:S02]  /*07a0*/  FADD R0, R9, R16 ;  /* 0x0000001009007221 */ /* 0x002fc40000000000 */
[----:B------:R-:W-:Y:S02]  /*07b0*/  FFMA R19, R22, R13, R19 ;  /* 0x0000000d16137223 */ /* 0x000fe40000000013 */
[C---:B------:R-:W-:Y:S01]  /*07c0*/  FMUL R17, R0.reuse, 0.25 ;  /* 0x3e80000000117820 */ /* 0x040fe20000400000 */
[C---:B------:R-:W-:Y:S01]  /*07d0*/  FSETP.GEU.AND P2, PT, |R0|.reuse, 1.175494350822287508e-38, PT ;  /* 0x008000000000780b */ /* 0x040fe20003f4e200 */
[----:B------:R-:W-:Y:S01]  /*07e0*/  FSETP.GT.AND P0, PT, |R0|, 8.50705917302346158658e+37, PT ;  /* 0x7e8000000000780b */ /* 0x000fe20003f04200 */
[----:B------:R-:W1:Y:S04]  /*07f0*/  SHFL.BFLY PT, R12, R19, 0x10, 0x1f ;  /* 0x0e001f00130c7f89 */ /* 0x000e6800000e0000 */
[----:B------:R-:W4:Y:S01]  /*0800*/  SHFL.BFLY PT, R13, R0, 0x4, 0x1f ;  /* 0x0c801f00000d7f89 */ /* 0x000f2200000e0000 */
[----:B------:R-:W-:Y:S01]  /*0810*/  FSEL R17, R17, R0, P0 ;  /* 0x0000000011117208 */ /* 0x000fe20000000000 */
[----:B--2---:R-:W-:-:S05]  /*0820*/  FMUL R15, R15, R2 ;  /* 0x000000020f0f7220 */ /* 0x004fca0000400000 */
[----:B------:R-:W-:Y:S01]  /*0830*/  @!P2 FMUL R17, R17, 16777216 ;  /* 0x4b8000001111a820 */ /* 0x000fe20000400000 */
[----:B------:R-:W-:Y:S01]  /*0840*/  FSEL R15, R15, RZ, P1 ;  /* 0x000000ff0f0f7208 */ /* 0x000fe20000800000 */
[----:B------:R-:W-:Y:S01]  /*0850*/  @P0 FMUL R16, R16, 0.25 ;  /* 0x3e80000010100820 */ /* 0x000fe20000400000 */
[----:B---3--:R-:W-:Y:S01]  /*0860*/  FADD R8, -R27, R8 ;  /* 0x000000081b087221 */ /* 0x008fe20000000100 */
[----:B------:R-:W-:Y:S02]  /*0870*/  FSETP.NEU.AND P1, PT, R0, RZ, PT ;  /* 0x000000ff0000720b */ /* 0x000fe40003f2d000 */
[----:B------:R-:W2:Y:S01]  /*0880*/  MUFU.RCP R17, R17 ;  /* 0x0000001100117308 */ /* 0x000ea20000001000 */
[C---:B------:R-:W-:Y:S01]  /*0890*/  FFMA R27, R8.reuse, R15, R27 ;  /* 0x0000000f081b7223 */ /* 0x040fe2000000001b */
[----:B------:R-:W-:Y:S01]  /*08a0*/  FMUL R8, R8, R8 ;  /* 0x0000000808087220 */ /* 0x000fe20000400000 */
[----:B------:R-:W-:-:S03]  /*08b0*/  @!P2 FMUL R16, R16, 16777216 ;  /* 0x4b8000001010a820 */ /* 0x000fc60000400000 */
[----:B------:R-:W3:Y:S01]  /*08c0*/  SHFL.BFLY PT, R14, R27, 0x8, 0x1f ;  /* 0x0d001f001b0e7f89 */ /* 0x000ee200000e0000 */
[----:B------:R-:W-:Y:S01]  /*08d0*/  FMUL R8, R11, R8 ;  /* 0x000000080b087220 */ /* 0x000fe20000400000 */
[----:B-1----:R-:W-:Y:S01]  /*08e0*/  FADD R12, R19, R12 ;  /* 0x0000000c130c7221 */ /* 0x002fe20000000000 */
[----:B----4-:R-:W-:-:S03]  /*08f0*/  FADD R2, R0, R13 ;  /* 0x0000000d00027221 */ /* 0x010fc60000000000 */
[----:B------:R-:W-:Y:S01]  /*0900*/  FFMA R8, R15, R8, R12 ;  /* 0x000000080f087223 */ /* 0x000fe2000000000c */
[C---:B------:R-:W-:Y:S01]  /*0910*/  FMUL R11, R2.reuse, 0.25 ;  /* 0x3e800000020b7820 */ /* 0x040fe20000400000 */
[----:B------:R-:W-:-:S03]  /*0920*/  FSETP.GT.AND P0, PT, |R2|, 8.50705917302346158658e+37, PT ;  /* 0x7e8000000200780b */ /* 0x000fc60003f04200 */
[----:B------:R-:W1:Y:S01]  /*0930*/  SHFL.BFLY PT, R15, R8, 0x8, 0x1f ;  /* 0x0d001f00080f7f89 */ /* 0x000e6200000e0000 */
[----:B------:R-:W-:Y:S01]  /*0940*/  FSETP.GEU.AND P2, PT, |R2|, 1.175494350822287508e-38, PT ;  /* 0x008000000200780b */ /* 0x000fe20003f4e200 */
[----:B--2---:R-:W-:Y:S01]  /*0950*/  FMUL R16, R17, R16 ;  /* 0x0000001011107220 */ /* 0x004fe20000400000 */
[----:B------:R-:W-:Y:S02]  /*0960*/  FSEL R17, R11, R2, P0 ;  /* 0x000000020b117208 */ /* 0x000fe40000000000 */
[----:B------:R-:W2:Y:S02]  /*0970*/  SHFL.BFLY PT, R11, R2, 0x2, 0x1f ;  /* 0x0c401f00020b7f89 */ /* 0x000ea400000e0000 */
[----:B------:R-:W-:Y:S01]  /*0980*/  FSEL R16, R16, RZ, P1 ;  /* 0x000000ff10107208 */ /* 0x000fe20000800000 */
[----:B------:R-:W-:Y:S02]  /*0990*/  FSETP.NEU.AND P1, PT, R2, RZ, PT ;  /* 0x000000ff0200720b */ /* 0x000fe40003f2d000 */
[----:B------:R-:W-:Y:S01]  /*09a0*/  @P0 FMUL R13, R13, 0.25 ;  /* 0x3e8000000d0d0820 */ /* 0x000fe20000400000 */
[----:B---3--:R-:W-:-:S03]  /*09b0*/  FADD R14, -R27, R14 ;  /* 0x0000000e1b0e7221 */ /* 0x008fc60000000100 */
[----:B------:R-:W-:Y:S01]  /*09c0*/  @!P2 FMUL R17, R17, 16777216 ;  /* 0x4b8000001111a820 */ /* 0x000fe20000400000 */
[----:B------:R-:W-:Y:S01]  /*09d0*/  @!P2 FMUL R13, R13, 16777216 ;  /* 0x4b8000000d0da820 */ /* 0x000fe20000400000 */
[C---:B------:R-:W-:Y:S01]  /*09e0*/  FFMA R27, R14.reuse, R16, R27 ;  /* 0x000000100e1b7223 */ /* 0x040fe2000000001b */
[----:B------:R-:W-:Y:S01]  /*09f0*/  FMUL R14, R14, R14 ;  /* 0x0000000e0e0e7220 */ /* 0x000fe20000400000 */
[----:B------:R-:W3:Y:S03]  /*0a00*/  MUFU.RCP R18, R17 ;  /* 0x0000001100127308 */ /* 0x000ee60000001000 */
[----:B------:R-:W-:Y:S01]  /*0a10*/  FMUL R14, R9, R14 ;  /* 0x0000000e090e7220 */ /* 0x000fe20000400000 */
[----:B------:R-:W4:Y:S01]  /*0a20*/  SHFL.BFLY PT, R12, R27, 0x4, 0x1f ;  /* 0x0c801f001b0c7f89 */ /* 0x000f2200000e0000 */
[----:B-1----:R-:W-:-:S04]  /*0a30*/  FADD R15, R8, R15 ;  /* 0x0000000f080f7221 */ /* 0x002fc80000000000 */
[----:B------:R-:W-:Y:S01]  /*0a40*/  FFMA R14, R16, R14, R15 ;  /* 0x0000000e100e7223 */ /* 0x000fe2000000000f */
[----:B--2---:R-:W-:-:S04]  /*0a50*/  FADD R8, R2, R11 ;  /* 0x0000000b02087221 */ /* 0x004fc80000000000 */
[----:B------:R-:W1:Y:S01]  /*0a60*/  SHFL.BFLY PT, R15, R14, 0x4, 0x1f ;  /* 0x0c801f000e0f7f89 */ /* 0x000e6200000e0000 */
[C---:B------:R-:W-:Y:S01]  /*0a70*/  FSETP.GEU.AND P2, PT, |R8|.reuse, 1.175494350822287508e-38, PT ;  /* 0x008000000800780b */ /* 0x040fe20003f4e200 */
[----:B------:R-:W-:Y:S01]  /*0a80*/  FSETP.GT.AND P0, PT, |R8|, 8.50705917302346158658e+37, PT ;  /* 0x7e8000000800780b */ /* 0x000fe20003f04200 */
[----:B---3--:R-:W-:Y:S01]  /*0a90*/  FMUL R18, R18, R13 ;  /* 0x0000000d12127220 */ /* 0x008fe20000400000 */
[----:B------:R-:W-:Y:S01]  /*0aa0*/  FMUL R13, R8, 0.25 ;  /* 0x3e800000080d7820 */ /* 0x000fe20000400000 */
[----:B------:R-:W2:Y:S03]  /*0ab0*/  SHFL.BFLY PT, R9, R8, 0x1, 0x1f ;  /* 0x0c201f0008097f89 */ /* 0x000ea600000e0000 */
[----:B------:R-:W-:Y:S01]  /*0ac0*/  FSEL R18, R18, RZ, P1 ;  /* 0x000000ff12127208 */ /* 0x000fe20000800000 */
[----:B------:R-:W-:Y:S01]  /*0ad0*/  FSEL R16, R13, R8, P0 ;  /* 0x000000080d107208 */ /* 0x000fe20000000000 */
[----:B------:R-:W-:Y:S01]  /*0ae0*/  FSETP.NEU.AND P1, PT, R8, RZ, PT ;  /* 0x000000ff0800720b */ /* 0x000fe20003f2d000 */
[----:B----4-:R-:W-:-:S03]  /*0af0*/  FADD R12, -R27, R12 ;  /* 0x0000000c1b0c7221 */ /* 0x010fc60000000100 */
[----:B------:R-:W-:Y:S01]  /*0b00*/  @!P2 FMUL R16, R16, 16777216 ;  /* 0x4b8000001010a820 */ /* 0x000fe20000400000 */
[----:B------:R-:W-:Y:S01]  /*0b10*/  @P0 FMUL R11, R11, 0.25 ;  /* 0x3e8000000b0b0820 */ /* 0x000fe20000400000 */
[C---:B------:R-:W-:Y:S01]  /*0b20*/  FMUL R13, R12.reuse, R12 ;  /* 0x0000000c0c0d7220 */ /* 0x040fe20000400000 */
[----:B------:R-:W-:Y:S02]  /*0b30*/  FFMA R12, R12, R18, R27 ;  /* 0x000000120c0c7223 */ /* 0x000fe4000000001b */
[----:B------:R-:W-:Y:S01]  /*0b40*/  @!P2 FMUL R11, R11, 16777216 ;  /* 0x4b8000000b0ba820 */ /* 0x000fe20000400000 */
[----:B------:R-:W3:Y:S01]  /*0b50*/  MUFU.RCP R16, R16 ;  /* 0x0000001000107308 */ /* 0x000ee20000001000 */
[----:B------:R-:W-:Y:S01]  /*0b60*/  FMUL R13, R0, R13 ;  /* 0x0000000d000d7220 */ /* 0x000fe20000400000 */
[----:B-1----:R-:W-:Y:S01]  /*0b70*/  FADD R15, R14, R15 ;  /* 0x0000000f0e0f7221 */ /* 0x002fe20000000000 */
[----:B------:R-:W1:Y:S03]  /*0b80*/  SHFL.BFLY PT, R17, R12, 0x2, 0x1f ;  /* 0x0c401f000c117f89 */ /* 0x000e6600000e0000 */
[----:B------:R-:W-:Y:S01]  /*0b90*/  FFMA R13, R18, R13, R15 ;  /* 0x0000000d120d7223 */ /* 0x000fe2000000000f */
[----:B--2---:R-:W-:-:S04]  /*0ba0*/  FADD R0, R8, R9 ;  /* 0x0000000908007221 */ /* 0x004fc80000000000 */
[----:B------:R-:W2:Y:S01]  /*0bb0*/  SHFL.BFLY PT, R14, R13, 0x2, 0x1f ;  /* 0x0c401f000d0e7f89 */ /* 0x000ea200000e0000 */
[C---:B------:R-:W-:Y:S01]  /*0bc0*/  FMUL R19, R0.reuse, 0.25 ;  /* 0x3e80000000137820 */ /* 0x040fe20000400000 */
[C---:B------:R-:W-:Y:S01]  /*0bd0*/  FSETP.GEU.AND P2, PT, |R0|.reuse, 1.175494350822287508e-38, PT ;  /* 0x008000000000780b */ /* 0x040fe20003f4e200 */
[----:B------:R-:W-:Y:S01]  /*0be0*/  FSETP.GT.AND P0, PT, |R0|, 8.50705917302346158658e+37, PT ;  /* 0x7e8000000000780b */ /* 0x000fe20003f04200 */
[----:B---3--:R-:W-:-:S04]  /*0bf0*/  FMUL R11, R16, R11 ;  /* 0x0000000b100b7220 */ /* 0x008fc80000400000 */
[----:B------:R-:W-:Y:S01]  /*0c00*/  FSEL R19, R19, R0, P0 ;  /* 0x0000000013137208 */ /* 0x000fe20000000000 */
[----:B------:R-:W-:Y:S01]  /*0c10*/  FSEL R11, R11, RZ, P1 ;  /* 0x000000ff0b0b7208 */ /* 0x000fe20000800000 */
[----:B------:R-:W-:-:S05]  /*0c20*/  LOP3.LUT P1, RZ, R3, 0x1f, RZ, 0xc0, !PT ;  /* 0x0000001f03ff7812 */ /* 0x000fca000782c0ff */
[----:B------:R-:W-:Y:S01]  /*0c30*/  @!P2 FMUL R19, R19, 16777216 ;  /* 0x4b8000001313a820 */ /* 0x000fe20000400000 */
[----:B-1----:R-:W-:Y:S01]  /*0c40*/  FADD R17, -R12, R17 ;  /* 0x000000110c117221 */ /* 0x002fe20000000100 */
[----:B------:R-:W-:Y:S01]  /*0c50*/  @P0 FMUL R9, R9, 0.25 ;  /* 0x3e80000009090820 */ /* 0x000fe20000400000 */
[----:B------:R-:W-:Y:S02]  /*0c60*/  FSETP.NEU.AND P0, PT, R0, RZ, PT ;  /* 0x000000ff0000720b */ /* 0x000fe40003f0d000 */
[C---:B------:R-:W-:Y:S01]  /*0c70*/  FMUL R15, R17.reuse, R17 ;  /* 0x00000011110f7220 */ /* 0x040fe20000400000 */
[----:B------:R-:W-:Y:S01]  /*0c80*/  FFMA R12, R17, R11, R12 ;  /* 0x0000000b110c7223 */ /* 0x000fe2000000000c */
[----:B------:R-:W-:Y:S01]  /*0c90*/  @!P2 FMUL R9, R9, 16777216 ;  /* 0x4b8000000909a820 */ /* 0x000fe20000400000 */
[----:B------:R-:W-:Y:S01]  /*0ca0*/  ISETP.GE.U32.AND P2, PT, R3, 0x10, PT ;  /* 0x000000100300780c */ /* 0x000fe20003f46070 */
[----:B------:R-:W-:Y:S01]  /*0cb0*/  FMUL R15, R2, R15 ;  /* 0x0000000f020f7220 */ /* 0x000fe20000400000 */
[----:B--2---:R-:W-:Y:S01]  /*0cc0*/  FADD R14, R13, R14 ;  /* 0x0000000e0d0e7221 */ /* 0x004fe20000000000 */
[----:B------:R-:W1:Y:S01]  /*0cd0*/  MUFU.RCP R2, R19 ;  /* 0x0000001300027308 */ /* 0x000e620000001000 */
[----:B------:R-:W2:Y:S02]  /*0ce0*/  SHFL.BFLY PT, R13, R12, 0x1, 0x1f ;  /* 0x0c201f000c0d7f89 */ /* 0x000ea400000e0000 */
[----:B------:R-:W-:Y:S01]  /*0cf0*/  FFMA R14, R11, R15, R14 ;  /* 0x0000000f0b0e7223 */ /* 0x000fe2000000000e */
[----:B------:R-:W-:-:S04]  /*0d00*/  SHF.R.U32.HI R15, RZ, 0x3, R3 ;  /* 0x00000003ff0f7819 */ /* 0x000fc80000011603 */
[----:B------:R-:W3:Y:S01]  /*0d10*/  SHFL.BFLY PT, R11, R14, 0x1, 0x1f ;  /* 0x0c201f000e0b7f89 */ /* 0x000ee200000e0000 */
[----:B------:R-:W-:-:S05]  /*0d20*/  LOP3.LUT R15, R15, 0x3c, RZ, 0xc0, !PT ;  /* 0x0000003c0f0f7812 */ /* 0x000fca00078ec0ff */
[----:B------:R4:W-:Y:S01]  /*0d30*/  @!P1 STS [R15+UR4+0x80], R0 ;  /* 0x000080000f009988 */ /* 0x0009e20008000804 */
[----:B-1----:R-:W-:-:S05]  /*0d40*/  FMUL R2, R2, R9 ;  /* 0x0000000902027220 */ /* 0x002fca0000400000 */
[----:B------:R-:W-:Y:S01]  /*0d50*/  FSEL R2, R2, RZ, P0 ;  /* 0x000000ff02027208 */ /* 0x000fe20000000000 */
[----:B--2---:R-:W-:-:S04]  /*0d60*/  FADD R13, -R12, R13 ;  /* 0x0000000d0c0d7221 */ /* 0x004fc80000000100 */
[C---:B------:R-:W-:Y:S01]  /*0d70*/  FMUL R9, R13.reuse, R13 ;  /* 0x0000000d0d097220 */ /* 0x040fe20000400000 */
[----:B------:R-:W-:Y:S01]  /*0d80*/  FFMA R12, R13, R2, R12 ;  /* 0x000000020d0c7223 */ /* 0x000fe2000000000c */
[----:B---3--:R-:W-:Y:S02]  /*0d90*/  FADD R11, R14, R11 ;  /* 0x0000000b0e0b7221 */ /* 0x008fe40000000000 */
[----:B------:R-:W-:Y:S02]  /*0da0*/  FMUL R9, R8, R9 ;  /* 0x0000000908097220 */ /* 0x000fe40000400000 */
[----:B------:R4:W-:Y:S02]  /*0db0*/  @!P1 STS [R15+UR4], R12 ;  /* 0x0000000c0f009988 */ /* 0x0009e40008000804 */
[----:B------:R-:W-:-:S05]  /*0dc0*/  FFMA R2, R2, R9, R11 ;  /* 0x0000000902027223 */ /* 0x000fca000000000b */
[----:B------:R4:W-:Y:S01]  /*0dd0*/  @!P1 STS [R15+UR4+0x40], R2 ;  /* 0x000040020f009988 */ /* 0x0009e20008000804 */
[----:B------:R-:W-:Y:S06]  /*0de0*/  BAR.SYNC.DEFER_BLOCKING 0x0 ;  /* 0x0000000000007b1d */ /* 0x000fec0000010000 */
[----:B------:R4:W1:Y:S01]  /*0df0*/  @!P2 LDS R10, [R5+UR4+0x80] ;  /* 0x00008004050aa984 */ /* 0x0008620008000800 */
[----:B0-----:R-:W-:Y:S05]  /*0e00*/  @P2 BRA `(.L_x_1) ;  /* 0x0000000000082947 */ /* 0x001fea0003800000 */
[----:B------:R0:W2:Y:S04]  /*0e10*/  LDS R8, [R5+UR4] ;  /* 0x0000000405087984 */ /* 0x0000a80008000800 */
[----:B------:R0:W3:Y:S02]  /*0e20*/  LDS R11, [R5+UR4+0x40] ;  /* 0x00004004050b7984 */ /* 0x0000e40008000800 */
.L_x_1:
[----:B------:R-:W-:Y:S05]  /*0e30*/  BSYNC.RECONVERGENT B0 ;  /* 0x0000000000007941 */ /* 0x000fea0003800200 */
.L_x_0:
[----:B-1----:R-:W1:Y:S01]  /*0e40*/  SHFL.BFLY PT, R9, R10, 0x8, 0x1f ;  /* 0x0d001f000a097f89 */ /* 0x002e6200000e0000 */
[----:B------:R-:W-:Y:S03]  /*0e50*/  BSSY.RECONVERGENT B0, `(.L_x_2) ;  /* 0x0000059000007945 */ /* 0x000fe60003800200 */
[----:B---34-:R-:W3:Y:S01]  /*0e60*/  SHFL.BFLY PT, R12, R11, 0x8, 0x1f ;  /* 0x0d001f000b0c7f89 */ /* 0x018ee200000e0000 */
[----:B-1----:R-:W-:-:S04]  /*0e70*/  FADD R0, R10, R9 ;  /* 0x000000090a007221 */ /* 0x002fc80000000000 */
[C---:B------:R-:W-:Y:S01]  /*0e80*/  FMUL R13, R0.reuse, 0.25 ;  /* 0x3e800000000d7820 */ /* 0x040fe20000400000 */
[C---:B------:R-:W-:Y:S01]  /*0e90*/  FSETP.GEU.AND P1, PT, |R0|.reuse, 1.175494350822287508e-38, PT ;  /* 0x008000000000780b */ /* 0x040fe20003f2e200 */
[----:B------:R-:W-:Y:S01]  /*0ea0*/  FSETP.GT.AND P0, PT, |R0|, 8.50705917302346158658e+37, PT ;  /* 0x7e8000000000780b */ /* 0x000fe20003f04200 */
[----:B------:R-:W1:Y:S01]  /*0eb0*/  SHFL.BFLY PT, R17, R0, 0x4, 0x1f ;  /* 0x0c801f0000117f89 */ /* 0x000e6200000e0000 */
[----:B---3--:R-:W-:-:S03]  /*0ec0*/  FADD R12, R11, R12 ;  /* 0x0000000c0b0c7221 */ /* 0x008fc60000000000 */
[----:B------:R-:W-:Y:S02]  /*0ed0*/  FSEL R14, R13, R0, P0 ;  /* 0x000000000d0e7208 */ /* 0x000fe40000000000 */
[----:B--2---:R-:W2:Y:S05]  /*0ee0*/  SHFL.BFLY PT, R13, R8, 0x8, 0x1f ;  /* 0x0d001f00080d7f89 */ /* 0x004eaa00000e0000 */
[----:B------:R-:W-:Y:S01]  /*0ef0*/  @!P1 FMUL R14, R14, 16777216 ;  /* 0x4b8000000e0e9820 */ /* 0x000fe20000400000 */
[----:B------:R-:W-:-:S04]  /*0f00*/  @P0 FMUL R9, R9, 0.25 ;  /* 0x3e80000009090820 */ /* 0x000fc80000400000 */
[----:B------:R-:W-:Y:S01]  /*0f10*/  @!P1 FMUL R9, R9, 16777216 ;  /* 0x4b80000009099820 */ /* 0x000fe20000400000 */
[----:B------:R-:W3:Y:S01]  /*0f20*/  MUFU.RCP R14, R14 ;  /* 0x0000000e000e7308 */ /* 0x000ee20000001000 */
[C---:B------:R-:W-:Y:S01]  /*0f30*/  FSETP.NEU.AND P1, PT, R0.reuse, RZ, PT ;  /* 0x000000ff0000720b */ /* 0x040fe20003f2d000 */
[----:B-1----:R-:W-:-:S04]  /*0f40*/  FADD R2, R0, R17 ;  /* 0x0000001100027221 */ /* 0x002fc80000000000 */
[C---:B------:R-:W-:Y:S01]  /*0f50*/  FMUL R19, R2.reuse, 0.25 ;  /* 0x3e80000002137820 */ /* 0x040fe20000400000 */
[C---:B------:R-:W-:Y:S01]  /*0f60*/  FSETP.GEU.AND P2, PT, |R2|.reuse, 1.175494350822287508e-38, PT ;  /* 0x008000000200780b */ /* 0x040fe20003f4e200 */
[----:B------:R-:W-:Y:S01]  /*0f70*/  FSETP.GT.AND P0, PT, |R2|, 8.50705917302346158658e+37, PT ;  /* 0x7e8000000200780b */ /* 0x000fe20003f04200 */
[----:B--2---:R-:W-:Y:S01]  /*0f80*/  FADD R13, -R8, R13 ;  /* 0x0000000d080d7221 */ /* 0x004fe20000000100 */
[----:B---3--:R-:W-:-:S03]  /*0f90*/  FMUL R15, R14, R9 ;  /* 0x000000090e0f7220 */ /* 0x008fc60000400000 */
[----:B------:R-:W-:Y:S01]  /*0fa0*/  FSEL R19, R19, R2, P0 ;  /* 0x0000000213137208 */ /* 0x000fe20000000000 */
[----:B------:R-:W1:Y:S01]  /*0fb0*/  SHFL.BFLY PT, R9, R2, 0x2, 0x1f ;  /* 0x0c401f0002097f89 */ /* 0x000e6200000e0000 */
[----:B------:R-:W-:Y:S01]  /*0fc0*/  FSEL R15, R15, RZ, P1 ;  /* 0x000000ff0f0f7208 */ /* 0x000fe20000800000 */
[----:B------:R-:W-:-:S04]  /*0fd0*/  FSETP.NEU.AND P1, PT, R2, RZ, PT ;  /* 0x000000ff0200720b */ /* 0x000fc80003f2d000 */
[----:B------:R-:W-:Y:S01]  /*0fe0*/  @!P2 FMUL R19, R19, 16777216 ;  /* 0x4b8000001313a820 */ /* 0x000fe20000400000 */
[----:B------:R-:W-:Y:S01]  /*0ff0*/  @P0 FMUL R17, R17, 0.25 ;  /* 0x3e80000011110820 */ /* 0x000fe20000400000 */
[C---:B------:R-:W-:Y:S01]  /*1000*/  FFMA R14, R13.reuse, R15, R8 ;  /* 0x0000000f0d0e7223 */ /* 0x040fe20000000008 */
[----:B------:R-:W-:Y:S01]  /*1010*/  FMUL R13, R13, R13 ;  /* 0x0000000d0d0d7220 */ /* 0x000fe20000400000 */
[----:B------:R-:W2:Y:S01]  /*1020*/  MUFU.RCP R16, R19 ;  /* 0x0000001300107308 */ /* 0x000ea20000001000 */
[----:B------:R-:W-:Y:S02]  /*1030*/  @!P2 FMUL R17, R17, 16777216 ;  /* 0x4b8000001111a820 */ /* 0x000fe40000400000 */
[----:B------:R-:W-:Y:S01]  /*1040*/  FMUL R13, R10, R13 ;  /* 0x0000000d0a0d7220 */ /* 0x000fe20000400000 */
[----:B------:R-:W3:Y:S03]  /*1050*/  SHFL.BFLY PT, R11, R14, 0x4, 0x1f ;  /* 0x0c801f000e0b7f89 */ /* 0x000ee600000e0000 */
[----:B------:R-:W-:-:S05]  /*1060*/  FFMA R12, R15, R13, R12 ;  /* 0x0000000d0f0c7223 */ /* 0x000fca000000000c */
[----:B------:R-:W4:Y:S01]  /*1070*/  SHFL.BFLY PT, R13, R12, 0x4, 0x1f ;  /* 0x0c801f000c0d7f89 */ /* 0x000f2200000e0000 */
[----:B-1----:R-:W-:Y:S01]  /*1080*/  FADD R8, R2, R9 ;  /* 0x0000000902087221 */ /* 0x002fe20000000000 */
[----:B--2---:R-:W-:-:S04]  /*1090*/  FMUL R16, R16, R17 ;  /* 0x0000001110107220 */ /* 0x004fc80000400000 */
[C---:B------:R-:W-:Y:S01]  /*10a0*/  FSETP.GEU.AND P2, PT, |R8|.reuse, 1.175494350822287508e-38, PT ;  /* 0x008000000800780b */ /* 0x040fe20003f4e200 */
[C---:B------:R-:W-:Y:S01]  /*10b0*/  FSETP.GT.AND P0, PT, |R8|.reuse, 8.50705917302346158658e+37, PT ;  /* 0x7e8000000800780b */ /* 0x040fe20003f04200 */
[----:B------:R-:W-:Y:S01]  /*10c0*/  FMUL R17, R8, 0.25 ;  /* 0x3e80000008117820 */ /* 0x000fe20000400000 */
[----:B------:R-:W-:Y:S01]  /*10d0*/  FSEL R16, R16, RZ, P1 ;  /* 0x000000ff10107208 */ /* 0x000fe20000800000 */
[----:B------:R-:W-:-:S03]  /*10e0*/  FSETP.NEU.AND P1, PT, R8, RZ, PT ;  /* 0x000000ff0800720b */ /* 0x000fc60003f2d000 */
[----:B------:R-:W-:Y:S01]  /*10f0*/  FSEL R10, R17, R8, P0 ;  /* 0x00000008110a7208 */ /* 0x000fe20000000000 */
[----:B---3--:R-:W-:Y:S02]  /*1100*/  FADD R15, -R14, R11 ;  /* 0x0000000b0e0f7221 */ /* 0x008fe40000000100 */
[----:B------:R-:W1:Y:S02]  /*1110*/  SHFL.BFLY PT, R11, R8, 0x1, 0x1f ;  /* 0x0c201f00080b7f89 */ /* 0x000e6400000e0000 */
[C---:B------:R-:W-:Y:S01]  /*1120*/  FFMA R14, R15.reuse, R16, R14 ;  /* 0x000000100f0e7223 */ /* 0x040fe2000000000e */
[----:B------:R-:W-:Y:S01]  /*1130*/  @!P2 FMUL R10, R10, 16777216 ;  /* 0x4b8000000a0aa820 */ /* 0x000fe20000400000 */
[----:B------:R-:W-:Y:S01]  /*1140*/  FMUL R15, R15, R15 ;  /* 0x0000000f0f0f7220 */ /* 0x000fe20000400000 */
[----:B------:R-:W-:Y:S01]  /*1150*/  @P0 FMUL R9, R9, 0.25 ;  /* 0x3e80000009090820 */ /* 0x000fe20000400000 */
[----:B----4-:R-:W-:Y:S01]  /*1160*/  FADD R13, R12, R13 ;  /* 0x0000000d0c0d7221 */ /* 0x010fe20000000000 */
[----:B------:R-:W2:Y:S01]  /*1170*/  SHFL.BFLY PT, R17, R14, 0x2, 0x1f ;  /* 0x0c401f000e117f89 */ /* 0x000ea200000e0000 */
[----:B------:R-:W-:Y:S01]  /*1180*/  FMUL R15, R0, R15 ;  /* 0x0000000f000f7220 */ /* 0x000fe20000400000 */
[----:B------:R-:W3:Y:S01]  /*1190*/  MUFU.RCP R10, R10 ;  /* 0x0000000a000a7308 */ /* 0x000ee20000001000 */
[----:B------:R-:W-:-:S02]  /*11a0*/  @!P2 FMUL R9, R9, 16777216 ;  /* 0x4b8000000909a820 */ /* 0x000fc40000400000 */
[----:B------:R-:W-:-:S05]  /*11b0*/  FFMA R13, R16, R15, R13 ;  /* 0x0000000f100d7223 */ /* 0x000fca000000000d */
[----:B------:R-:W4:Y:S01]  /*11c0*/  SHFL.BFLY PT, R0, R13, 0x2, 0x1f ;  /* 0x0c401f000d007f89 */ /* 0x000f2200000e0000 */
[----:B-1----:R-:W-:Y:S01]  /*11d0*/  FADD R12, R8, R11 ;  /* 0x0000000b080c7221 */ /* 0x002fe20000000000 */
[----:B---3--:R-:W-:-:S03]  /*11e0*/  FMUL R9, R10, R9 ;  /* 0x000000090a097220 */ /* 0x008fc60000400000 */
[C---:B------:R-:W-:Y:S01]  /*11f0*/  FMUL R19, R12.reuse, 0.25 ;  /* 0x3e8000000c137820 */ /* 0x040fe20000400000 */
[C---:B------:R-:W-:Y:S01]  /*1200*/  FSETP.GEU.AND P2, PT, |R12|.reuse, 1.175494350822287508e-38, PT ;  /* 0x008000000c00780b */ /* 0x040fe20003f4e200 */
[----:B------:R-:W-:Y:S01]  /*1210*/  FSETP.GT.AND P0, PT, |R12|, 8.50705917302346158658e+37, PT ;  /* 0x7e8000000c00780b */ /* 0x000fe20003f04200 */
[----:B--2---:R-:W-:Y:S01]  /*1220*/  FADD R17, -R14, R17 ;  /* 0x000000110e117221 */ /* 0x004fe20000000100 */
[----:B------:R-:W-:Y:S01]  /*1230*/  FSEL R9, R9, RZ, P1 ;  /* 0x000000ff09097208 */ /* 0x000fe20000800000 */
[----:B------:R-:W-:Y:S02]  /*1240*/  ISETP.NE.AND P1, PT, R3, RZ, PT ;  /* 0x000000ff0300720c */ /* 0x000fe40003f25270 */
[----:B------:R-:W-:Y:S01]  /*1250*/  FMUL R15, R17, R17 ;  /* 0x00000011110f7220 */ /* 0x000fe20000400000 */
[----:B------:R-:W-:Y:S01]  /*1260*/  FSEL R19, R19, R12, P0 ;  /* 0x0000000c13137208 */ /* 0x000fe20000000000 */
[----:B------:R-:W-:Y:S02]  /*1270*/  FFMA R14, R17, R9, R14 ;  /* 0x00000009110e7223 */ /* 0x000fe4000000000e */
[----:B------:R-:W-:Y:S01]  /*1280*/  FMUL R15, R2, R15 ;  /* 0x0000000f020f7220 */ /* 0x000fe20000400000 */
[----:B----4-:R-:W-:-:S02]  /*1290*/  FADD R0, R13, R0 ;  /* 0x000000000d007221 */ /* 0x010fc40000000000 */
[----:B------:R-:W-:Y:S01]  /*12a0*/  @!P2 FMUL R19, R19, 16777216 ;  /* 0x4b8000001313a820 */ /* 0x000fe20000400000 */
[----:B------:R-:W1:Y:S01]  /*12b0*/  SHFL.BFLY PT, R13, R14, 0x1, 0x1f ;  /* 0x0c201f000e0d7f89 */ /* 0x000e6200000e0000 */
[----:B------:R-:W-:Y:S01]  /*12c0*/  @P0 FMUL R11, R11, 0.25 ;  /* 0x3e8000000b0b0820 */ /* 0x000fe20000400000 */
[----:B------:R-:W-:Y:S01]  /*12d0*/  FFMA R0, R9, R15, R0 ;  /* 0x0000000f09007223 */ /* 0x000fe20000000000 */
[----:B------:R-:W2:Y:S01]  /*12e0*/  MUFU.RCP R2, R19 ;  /* 0x0000001300027308 */ /* 0x000ea20000001000 */
[----:B------:R-:W-:Y:S01]  /*12f0*/  @!P1 STS [R5+UR4+0x80], R12 ;  /* 0x0000800c05009988 */ /* 0x000fe20008000804 */
[----:B------:R-:W-:Y:S01]  /*1300*/  @!P2 FMUL R11, R11, 16777216 ;  /* 0x4b8000000b0ba820 */ /* 0x000fe20000400000 */
[----:B------:R-:W-:Y:S02]  /*1310*/  FSETP.NEU.AND P0, PT, R12, RZ, PT ;  /* 0x000000ff0c00720b */ /* 0x000fe40003f0d000 */
[----:B------:R-:W3:Y:S01]  /*1320*/  SHFL.BFLY PT, R9, R0, 0x1, 0x1f ;  /* 0x0c201f0000097f89 */ /* 0x000ee200000e0000 */
[----:B--2---:R-:W-:Y:S01]  /*1330*/  FMUL R2, R2, R11 ;  /* 0x0000000b02027220 */ /* 0x004fe20000400000 */
[----:B-1----:R-:W-:-:S04]  /*1340*/  FADD R13, -R14, R13 ;  /* 0x0000000d0e0d7221 */ /* 0x002fc80000000100 */
[----:B------:R-:W-:Y:S01]  /*1350*/  FSEL R2, R2, RZ, P0 ;  /* 0x000000ff02027208 */ /* 0x000fe20000000000 */
[----:B------:R-:W-:-:S04]  /*1360*/  FMUL R11, R13, R13 ;  /* 0x0000000d0d0b7220 */ /* 0x000fc80000400000 */
[----:B------:R-:W-:Y:S01]  /*1370*/  FFMA R14, R13, R2, R14 ;  /* 0x000000020d0e7223 */ /* 0x000fe2000000000e */
[----:B---3--:R-:W-:Y:S01]  /*1380*/  FADD R9, R0, R9 ;  /* 0x0000000900097221 */ /* 0x008fe20000000000 */
[----:B------:R-:W-:-:S04]  /*1390*/  FMUL R11, R8, R11 ;  /* 0x0000000b080b7220 */ /* 0x000fc80000400000 */
[----:B------:R-:W-:Y:S01]  /*13a0*/  FFMA R2, R2, R11, R9 ;  /* 0x0000000b02027223 */ /* 0x000fe20000000009 */
[----:B------:R-:W-:Y:S06]  /*13b0*/  @P1 BRA `(.L_x_3) ;  /* 0x0000000000081947 */ /* 0x000fec0003800000 */
[----:B------:R1:W-:Y:S04]  /*13c0*/  STS [R5+UR4], R14 ;  /* 0x0000000e05007988 */ /* 0x0003e80008000804 */
[----:B------:R1:W-:Y:S02]  /*13d0*/  STS [R5+UR4+0x40], R2 ;  /* 0x0000400205007988 */ /* 0x0003e40008000804 */
.L_x_3:
[----:B------:R-:W-:Y:S05]  /*13e0*/  BSYNC.RECONVERGENT B0 ;  /* 0x0000000000007941 */ /* 0x000fea0003800200 */
.L_x_2:
[----:B------:R-:W-:Y:S01]  /*13f0*/  BAR.SYNC.DEFER_BLOCKING 0x0 ;  /* 0x0000000000007b1d */ /* 0x000fe20000010000 */
[----:B01----:R-:W-:Y:S01]  /*1400*/  HFMA2 R5, -RZ, RZ, 0.662109375, -19.203125 ;  /* 0x394ccccdff057431 */ /* 0x003fe200000001ff */
[----:B------:R-:W-:Y:S01]  /*1410*/  LOP3.LUT R3, R3, 0x1ff, RZ, 0xc0, !PT ;  /* 0x000001ff03037812 */ /* 0x000fe200078ec0ff */
[----:B------:R-:W-:Y:S02]  /*1420*/  MOV.64 R12, RZ ;  /* 0x000000ff000c7202 */ /* 0x000fe40000010f00 */
[----:B------:R-:W-:-:S03]  /*1430*/  MOV R7, RZ ;  /* 0x000000ff00077202 */ /* 0x000fc60000000f00 */
[----:B------:R-:W0:Y:S01]  /*1440*/  LDC.64 R14, c[0x0][0x388] ;  /* 0x0000e200ff0e7b82 */ /* 0x000e220000000a00 */
[----:B------:R-:W1:Y:S01]  /*1450*/  LDCU.64 UR16, c[0x0][0x3a8] ;  /* 0x00007500ff1077ac */ /* 0x000e620008000a00 */
[----:B------:R-:W2:Y:S06]  /*1460*/  LDCU.128 UR12, c[0x0][0x390] ;  /* 0x00007200ff0c77ac */ /* 0x000eac0008000c00 */
[----:B------:R-:W3:Y:S01]  /*1470*/  LDC.64 R8, c[0x0][0x380] ;  /* 0x0000e000ff087b82 */ /* 0x000ee20000000a00 */
[----:B------:R-:W4:Y:S07]  /*1480*/  LDCU.64 UR10, c[0x0][0x358] ;  /* 0x00006b00ff0a77ac */ /* 0x000f2e0008000a00 */
[----:B------:R-:W1:Y:S01]  /*1490*/  LDC.64 R10, c[0x0][0x3a0] ;  /* 0x0000e800ff0a7b82 */ /* 0x000e620000000a00 */
[----:B------:R-:W5:Y:S04]  /*14a0*/  LDS R2, [UR4+0x40] ;  /* 0x00004004ff027984 */ /* 0x000f680008000800 */
[----:B------:R-:W1:Y:S01]  /*14b0*/  LDS R0, [UR4] ;  /* 0x00000004ff007984 */ /* 0x000e620008000800 */
[----:B------:R-:W-:-:S02]  /*14c0*/  UMOV UR4, 0xf0 ;  /* 0x000000f000047882 */ /* 0x000fc40000000000 */
[----:B------:R-:W-:Y:S01]  /*14d0*/  USHF.R.U32 UR4, UR4, 0x4, URZ ;  /* 0x0000000404047899 */ /* 0x000fe200080016ff */
[----:B------:R-:W-:-:S03]  /*14e0*/  UMOV UR5, 0x140 ;  /* 0x0000014000057882 */ /* 0x000fc60000000000 */
[----:B------:R-:W-:-:S04]  /*14f0*/  ULOP3.LUT UR5, UR5, 0xf, UR4, 0xf8, !UPT ;  /* 0x0000000f05057892 */ /* 0x000fc8000f8ef804 */
[----:B------:R-:W-:Y:S01]  /*1500*/  USHF.L.U32 UR5, UR5, 0x14, URZ ;  /* 0x0000001405057899 */ /* 0x000fe200080006ff */
[----:B------:R-:W-:Y:S01]  /*1510*/  UMOV UR4, URZ ;  /* 0x000000ff00047c82 */ /* 0x000fe20008000000 */
[----:B-----5:R-:W-:Y:S01]  /*1520*/  FFMA R16, R2, R5, 9.9999999747524270788e-07 ;  /* 0x358637bd02107423 */ /* 0x020fe20000000005 */
[----:B------:R-:W-:Y:S02]  /*1530*/  HFMA2 R5, -RZ, RZ, 0, 0 ;  /* 0x00000000ff057431 */ /* 0x000fe400000001ff */
[----:B0-----:R-:W-:-:S03]  /*1540*/  IMAD.WIDE.U32 R2, R3, 0x8, R14 ;  /* 0x0000000803027825 */ /* 0x001fc600078e000e */
[----:B--234-:R-:W0:Y:S04]  /*1550*/  MUFU.RSQ R16, R16 ;  /* 0x0000001000107308 */ /* 0x01ce280000001400 */
.L_x_4:
[----:B------:R-:W-:Y:S02]  /*1560*/  IADD.64 R14, R4, R12 ;  /* 0x0000000c040e7235 */ /* 0x000fe400078e0200 */
[----:B------:R-:W-:Y:S01]  /*1570*/  UMOV UR6, 0xf0 ;  /* 0x000000f000067882 */ /* 0x000fe20000000000 */
[----:B------:R-:W-:Y:S01]  /*1580*/  CS2R R20, SRZ ;  /* 0x0000000000147805 */ /* 0x000fe2000001ff00 */
[----:B------:R-:W-:Y:S01]  /*1590*/  USHF.R.U32 UR8, UR6, 0x4, URZ ;  /* 0x0000000406087899 */ /* 0x000fe200080016ff */
[----:B------:R-:W-:-:S03]  /*15a0*/  UMOV UR9, 0x120 ;  /* 0x0000012000097882 */ /* 0x000fc60000000000 */
[----:B------:R-:W-:-:S04]  /*15b0*/  ULOP3.LUT UR9, UR9, 0xf, UR8, 0xf8, !UPT ;  /* 0x0000000f09097892 */ /* 0x000fc8000f8ef808 */
[----:B------:R-:W-:Y:S01]  /*15c0*/  USHF.L.U32 UR9, UR9, 0x14, URZ ;  /* 0x0000001409097899 */ /* 0x000fe200080006ff */
[----:B------:R-:W-:Y:S01]  /*15d0*/  UMOV UR8, URZ ;  /* 0x000000ff00087c82 */ /* 0x000fe20008000000 */
[----:B------:R-:W-:Y:S01]  /*15e0*/  CS2R R22, SRZ ;  /* 0x0000000000167805 */ /* 0x000fe2000001ff00 */
[----:B------:R-:W-:Y:S02]  /*15f0*/  ISETP.GE.U64.AND P0, PT, R14, 0x1400, PT ;  /* 0x000014000e00780c */ /* 0x000fe40003f16070 */
[----:B------:R-:W-:-:S06]  /*1600*/  IADD.64 R14, R6, R12 ;  /* 0x0000000c060e7235 */ /* 0x000fcc00078e0200 */
[----:B------:R-:W-:Y:S01]  /*1610*/  IMAD.WIDE R24, R14, 0x2, R8 ;  /* 0x000000020e187825 */ /* 0x000fe200078e0208 */
[----:B------:R-:W-:-:S05]  /*1620*/  CS2R R18, SRZ ;  /* 0x0000000000127805 */ /* 0x000fca000001ff00 */
[----:B------:R-:W2:Y:S01]  /*1630*/  @!P0 LDG.E.EL.64 R20, desc[UR4][R2.64] ;  /* 0x0000000402148981 */ /* 0x000ea2000c2e1b00 */
[----:B------:R-:W-:Y:S01]  /*1640*/  USHF.R.U32 UR4, UR6, 0x4, URZ ;  /* 0x0000000406047899 */ /* 0x000fe200080016ff */
[----:B------:R-:W-:-:S03]  /*1650*/  UMOV UR5, 0x140 ;  /* 0x0000014000057882 */ /* 0x000fc60000000000 */
[----:B------:R-:W-:-:S04]  /*1660*/  ULOP3.LUT UR5, UR5, 0xf, UR4, 0xf8, !UPT ;  /* 0x0000000f05057892 */ /* 0x000fc8000f8ef804 */
[----:B------:R-:W-:Y:S01]  /*1670*/  USHF.L.U32 UR5, UR5, 0x14, URZ ;  /* 0x0000001405057899 */ /* 0x000fe200080006ff */
[----:B------:R-:W-:Y:S01]  /*1680*/  UMOV UR4, URZ ;  /* 0x000000ff00047c82 */ /* 0x000fe20008000000 */
[----:B------:R-:W3:Y:S07]  /*1690*/  @!P0 LDG.E.EF.64 R22, desc[UR8][R24.64] ;  /* 0x0000000818168981 */ /* 0x000eee000c0e1b00 */
[----:B------:R4:W5:Y:S02]  /*16a0*/  @!P0 LDG.E.EL.64 R18, desc[UR4][R2.64+0x2800] ;  /* 0x0028000402128981 */ /* 0x000964000c2e1b00 */
[----:B----4-:R-:W-:-:S02]  /*16b0*/  IADD.64 R2, R2, 0x1000 ;  /* 0x0000100002027835 */ /* 0x010fc400078e0200 */
[----:B---3--:R-:W-:Y:S02]  /*16c0*/  HADD2.F32 R15, -RZ, R22.H0_H0 ;  /* 0x20000016ff0f7230 */ /* 0x008fe40000004100 */
[----:B------:R-:W-:-:S03]  /*16d0*/  HADD2.F32 R29, -RZ, R23.H0_H0 ;  /* 0x20000017ff1d7230 */ /* 0x000fc60000004100 */
[C---:B-1----:R-:W-:Y:S01]  /*16e0*/  FADD R27, -R0.reuse, R15 ;  /* 0x0000000f001b7221 */ /* 0x042fe20000000100 */
[----:B-----5:R-:W-:Y:S02]  /*16f0*/  HADD2.F32 R17, -RZ, R18.H0_H0 ;  /* 0x20000012ff117230 */ /* 0x020fe40000004100 */
[----:B------:R-:W-:Y:S01]  /*1700*/  FADD R29, -R0, R29 ;  /* 0x0000001d001d7221 */ /* 0x000fe20000000100 */
[----:B--2---:R-:W-:Y:S02]  /*1710*/  HADD2.F32 R15, -RZ, R20.H0_H0 ;  /* 0x20000014ff0f7230 */ /* 0x004fe40000004100 */
[----:B0-----:R-:W-:Y:S01]  /*1720*/  FMUL R26, R16, R27 ;  /* 0x0000001b101a7220 */ /* 0x001fe20000400000 */
[----:B------:R-:W-:Y:S02]  /*1730*/  HADD2.F32 R27, -RZ, R23.H1_H1 ;  /* 0x30000017ff1b7230 */ /* 0x000fe40000004100 */
[----:B------:R-:W-:Y:S01]  /*1740*/  FADD R17, R17, 1 ;  /* 0x3f80000011117421 */ /* 0x000fe20000000000 */
[----:B------:R-:W-:-:S02]  /*1750*/  HADD2.F32 R23, -RZ, R22.H1_H1 ;  /* 0x30000016ff177230 */ /* 0x000fc40000004100 */
[----:B------:R-:W-:Y:S02]  /*1760*/  HADD2.F32 R18, -RZ, R18.H1_H1 ;  /* 0x30000012ff127230 */ /* 0x000fe40000004100 */
[C---:B------:R-:W-:Y:S01]  /*1770*/  FADD R27, -R0.reuse, R27 ;  /* 0x0000001b001b7221 */ /* 0x040fe20000000100 */
[--C-:B------:R-:W-:Y:S02]  /*1780*/  HADD2.F32 R22, -RZ, R19.reuse.H0_H0 ;  /* 0x20000013ff167230 */ /* 0x100fe40000004100 */
[----:B------:R-:W-:Y:S01]  /*1790*/  FADD R23, -R0, R23 ;  /* 0x0000001700177221 */ /* 0x000fe20000000100 */
[----:B------:R-:W-:Y:S02]  /*17a0*/  HADD2.F32 R19, -RZ, R19.H1_H1 ;  /* 0x30000013ff137230 */ /* 0x000fe40000004100 */
[----:B------:R-:W-:Y:S01]  /*17b0*/  FFMA R15, R26, R17, R15 ;  /* 0x000000111a0f7223 */ /* 0x000fe2000000000f */
[----:B------:R-:W-:Y:S02]  /*17c0*/  HADD2.F32 R20, -RZ, R20.H1_H1 ;  /* 0x30000014ff147230 */ /* 0x000fe40000004100 */
[----:B------:R-:W-:Y:S01]  /*17d0*/  FMUL R23, R16, R23 ;  /* 0x0000001710177220 */ /* 0x000fe20000400000 */
[----:B------:R-:W-:-:S02]  /*17e0*/  HADD2.F32 R17, -RZ, R21.H1_H1 ;  /* 0x30000015ff117230 */ /* 0x000fc40000004100 */
[----:B------:R-:W-:Y:S01]  /*17f0*/  FADD R18, R18, 1 ;  /* 0x3f80000012127421 */ /* 0x000fe20000000000 */
[----:B------:R-:W-:Y:S02]  /*1800*/  HADD2.F32 R21, -RZ, R21.H0_H0 ;  /* 0x20000015ff157230 */ /* 0x000fe40000004100 */
[C---:B------:R-:W-:Y:S01]  /*1810*/  FMUL R24, R16.reuse, R27 ;  /* 0x0000001b10187220 */ /* 0x040fe20000400000 */
[----:B------:R-:W-:Y:S01]  /*1820*/  FMUL R26, R16, R29 ;  /* 0x0000001d101a7220 */ /* 0x000fe20000400000 */
[----:B------:R-:W-:Y:S01]  /*1830*/  FADD R22, R22, 1 ;  /* 0x3f80000016167421 */ /* 0x000fe20000000000 */
[----:B------:R-:W-:Y:S01]  /*1840*/  FADD R19, R19, 1 ;  /* 0x3f80000013137421 */ /* 0x000fe20000000000 */
[----:B------:R-:W-:Y:S01]  /*1850*/  FFMA R20, R23, R18, R20 ;  /* 0x0000001217147223 */ /* 0x000fe20000000014 */
[C---:B------:R-:W-:Y:S01]  /*1860*/  FSETP.GT.AND P3, PT, R15.reuse, -448, PT ;  /* 0xc3e000000f00780b */ /* 0x040fe20003f64000 */
[----:B------:R-:W-:Y:S01]  /*1870*/  FFMA R21, R26, R22, R21 ;  /* 0x000000161a157223 */ /* 0x000fe20000000015 */
[----:B------:R-:W-:Y:S01]  /*1880*/  FFMA R24, R24, R19, R17 ;  /* 0x0000001318187223 */ /* 0x000fe20000000011 */
[----:B------:R-:W-:Y:S01]  /*1890*/  FSETP.NAN.AND P5, PT, R15, R15, PT ;  /* 0x0000000f0f00720b */ /* 0x000fe20003fa8000 */
[C---:B------:R-:W-:Y:S01]  /*18a0*/  FSETP.GT.AND P4, PT, R20.reuse, -448, PT ;  /* 0xc3e000001400780b */ /* 0x040fe20003f84000 */
[----:B------:R-:W-:Y:S01]  /*18b0*/  FSETP.NAN.AND P6, PT, R20, R20, PT ;  /* 0x000000141400720b */ /* 0x000fe20003fc8000 */
[----:B------:R-:W-:Y:S01]  /*18c0*/  FSETP.GT.AND P1, PT, R21, -448, PT ;  /* 0xc3e000001500780b */ /* 0x000fe20003f24000 */
[----:B------:R-:W-:-:S06]  /*18d0*/  FSETP.GT.AND P2, PT, R24, -448, PT ;  /* 0xc3e000001800780b */ /* 0x000fcc0003f44000 */
[----:B------:R-:W-:Y:S01]  /*18e0*/  @!P3 FSEL R15, R15, -448, P5 ;  /* 0xc3e000000f0fb808 */ /* 0x000fe20002800000 */
[----:B------:R-:W-:Y:S01]  /*18f0*/  FSETP.NAN.AND P3, PT, R21, R21, PT ;  /* 0x000000151500720b */ /* 0x000fe20003f68000 */
[----:B------:R-:W-:Y:S02]  /*1900*/  FSETP.NAN.AND P5, PT, R24, R24, PT ;  /* 0x000000181800720b */ /* 0x000fe40003fa8000 */
[----:B------:R-:W-:Y:S01]  /*1910*/  @!P4 FSEL R20, R20, -448, P6 ;  /* 0xc3e000001414c808 */ /* 0x000fe20003000000 */
[----:B------:R-:W-:Y:S01]  /*1920*/  FSETP.GEU.AND P4, PT, R15, 448, PT ;  /* 0x43e000000f00780b */ /* 0x000fe20003f8e000 */
[----:B------:R-:W-:Y:S01]  /*1930*/  @!P1 FSEL R21, R21, -448, P3 ;  /* 0xc3e0000015159808 */ /* 0x000fe20001800000 */
[----:B------:R-:W-:Y:S01]  /*1940*/  @!P2 FSEL R24, R24, -448, P5 ;  /* 0xc3e000001818a808 */ /* 0x000fe20002800000 */
[----:B------:R-:W-:Y:S01]  /*1950*/  FSETP.NAN.AND P5, PT, R15, R15, PT ;  /* 0x0000000f0f00720b */ /* 0x000fe20003fa8000 */
[C---:B------:R-:W-:Y:S01]  /*1960*/  FSETP.GEU.AND P3, PT, R20.reuse, 448, PT ;  /* 0x43e000001400780b */ /* 0x040fe20003f6e000 */
[----:B------:R-:W-:Y:S01]  /*1970*/  FSETP.NAN.AND P6, PT, R20, R20, PT ;  /* 0x000000141400720b */ /* 0x000fe20003fc8000 */
[----:B------:R-:W-:Y:S01]  /*1980*/  FSETP.GEU.AND P1, PT, R21, 448, PT ;  /* 0x43e000001500780b */ /* 0x000fe20003f2e000 */
[----:B------:R-:W-:-:S06]  /*1990*/  FSETP.GEU.AND P2, PT, R24, 448, PT ;  /* 0x43e000001800780b */ /* 0x000fcc0003f4e000 */
[----:B------:R-:W-:Y:S01]  /*19a0*/  @P4 FSEL R15, R15, 448, P5 ;  /* 0x43e000000f0f4808 */ /* 0x000fe20002800000 */
[----:B------:R-:W-:Y:S01]  /*19b0*/  FSETP.NAN.AND P4, PT, R21, R21, PT ;  /* 0x000000151500720b */ /* 0x000fe20003f88000 */
[----:B------:R-:W-:Y:S02]  /*19c0*/  FSETP.NAN.AND P5, PT, R24, R24, PT ;  /* 0x000000181800720b */ /* 0x000fe40003fa8000 */
[----:B------:R-:W-:Y:S01]  /*19d0*/  @P3 FSEL R20, R20, 448, P6 ;  /* 0x43e0000014143808 */ /* 0x000fe20003000000 */
[----:B------:R-:W-:Y:S01]  /*19e0*/  FSETP.GT.AND P3, PT, R15, -448, PT ;  /* 0xc3e000000f00780b */ /* 0x000fe20003f64000 */
[----:B------:R-:W-:Y:S01]  /*19f0*/  @P1 FSEL R21, R21, 448, P4 ;  /* 0x43e0000015151808 */ /* 0x000fe20002000000 */
[----:B------:R-:W-:Y:S01]  /*1a00*/  @P2 FSEL R24, R24, 448, P5 ;  /* 0x43e0000018182808 */ /* 0x000fe20002800000 */
[-C--:B------:R-:W-:Y:S01]  /*1a10*/  FSETP.NAN.AND P4, PT, R15, R15.reuse, PT ;  /* 0x0000000f0f00720b */ /* 0x080fe20003f88000 */
[C---:B------:R-:W-:Y:S01]  /*1a20*/  FSETP.GT.AND P5, PT, R20.reuse, -448, PT ;  /* 0xc3e000001400780b */ /* 0x040fe20003fa4000 */
[----:B------:R-:W-:Y:S01]  /*1a30*/  FSETP.NAN.AND P6, PT, R20, R20, PT ;  /* 0x000000141400720b */ /* 0x000fe20003fc8000 */
[----:B------:R-:W-:Y:S01]  /*1a40*/  FSETP.GT.AND P1, PT, R21, -448, PT ;  /* 0xc3e000001500780b */ /* 0x000fe20003f24000 */
[----:B------:R-:W-:Y:S01]  /*1a50*/  FSETP.GT.AND P2, PT, R24, -448, PT ;  /* 0xc3e000001800780b */ /* 0x000fe20003f44000 */
[----:B------:R-:W-:-:S02]  /*1a60*/  F2FP.SATFINITE.E4M3.F32.PACK_AB_MERGE_C R18, R20, R15, RZ ;  /* 0x0000000f1412723e */ /* 0x000fc400048070ff */
[----:B------:R-:W-:-:S03]  /*1a70*/  F2FP.SATFINITE.E4M3.F32.PACK_AB_MERGE_C R19, R24, R21, RZ ;  /* 0x000000151813723e */ /* 0x000fc600048070ff */
[----:B------:R-:W-:Y:S01]  /*1a80*/  @!P3 FSEL R15, R15, -448, P4 ;  /* 0xc3e000000f0fb808 */ /* 0x000fe20002000000 */
[----:B------:R-:W-:Y:S01]  /*1a90*/  FSETP.NAN.AND P3, PT, R21, R21, PT ;  /* 0x000000151500720b */ /* 0x000fe20003f68000 */
[----:B------:R-:W-:Y:S01]  /*1aa0*/  FSETP.NAN.AND P4, PT, R24, R24, PT ;  /* 0x000000181800720b */ /* 0x000fe20003f88000 */
[----:B------:R-:W-:Y:S01]  /*1ab0*/  PRMT R29, R18, 0x5410, R19 ;  /* 0x00005410121d7816 */ /* 0x000fe20000000013 */
        /* <DEDUP_REMOVED lines=8> */
[----:B------:R-:W-:Y:S01]  /*1b40*/  FSETP.GEU.AND P3, PT, R24, 448, PT ;  /* 0x43e000001800780b */ /* 0x000fe20003f6e000 */
[----:B------:R-:W-:Y:S01]  /*1b50*/  SHF.R.S32.HI R19, RZ, 0x1f, R14 ;  /* 0x0000001fff137819 */ /* 0x000fe2000001140e */
[----:B------:R-:W-:-:S04]  /*1b60*/  MOV R18, R14 ;  /* 0x0000000e00127202 */ /* 0x000fc80000000f00 */
[----:B------:R-:W-:Y:S01]  /*1b70*/  @P5 FSEL R15, R15, 448, P6 ;  /* 0x43e000000f0f5808 */ /* 0x000fe20003000000 */
[----:B------:R-:W-:Y:S01]  /*1b80*/  FSETP.NAN.AND P6, PT, R21, R21, PT ;  /* 0x000000151500720b */ /* 0x000fe20003fc8000 */
[----:B------:R-:W-:Y:S01]  /*1b90*/  FSETP.NAN.AND P5, PT, R24, R24, PT ;  /* 0x000000181800720b */ /* 0x000fe20003fa8000 */
[----:B------:R-:W-:Y:S02]  /*1ba0*/  IADD.64 R26, R18, UR14 ;  /* 0x0000000e121a7c35 */ /* 0x000fe4000f8e0200 */
        /* <DEDUP_REMOVED lines=25> */
[C---:B------:R-:W-:Y:S01]  /*1d40*/  FSETP.NAN.AND P6, PT, R21.reuse, R21, PT ;  /* 0x000000151500720b */ /* 0x040fe20003fc8000 */
[----:B------:R-:W-:Y:S02]  /*1d50*/  FSETP.NAN.AND P3, PT, R24, R24, PT ;  /* 0x000000181800720b */ /* 0x000fe40003f68000 */
[----:B------:R-:W-:Y:S02]  /*1d60*/  @P5 FSEL R20, R20, 448, P4 ;  /* 0x43e0000014145808 */ /* 0x000fe40002000000 */
[----:B------:R-:W-:Y:S01]  /*1d70*/  @P2 FSEL R21, R21, 448, P6 ;  /* 0x43e0000015152808 */ /* 0x000fe20003000000 */
[----:B------:R-:W-:Y:S02]  /*1d80*/  @P1 FSEL R24, R24, 448, P3 ;  /* 0x43e0000018181808 */ /* 0x000fe40001800000 */
[CC--:B------:R-:W-:Y:S02]  /*1d90*/  F2FP.SATFINITE.E4M3.F32.PACK_AB_MERGE_C R23, R20.reuse, R15.reuse, RZ ;  /* 0x0000000f1417723e */ /* 0x0c0fe400048070ff */
[----:B------:R-:W-:Y:S01]  /*1da0*/  F2FP.F16.F32.PACK_AB R20, R20, R15 ;  /* 0x0000000f1414723e */ /* 0x000fe200000000ff */
[----:B------:R-:W-:Y:S01]  /*1db0*/  IMAD.WIDE R14, R14, 0x2, R10 ;  /* 0x000000020e0e7825 */ /* 0x000fe200078e020a */
[----:B------:R-:W-:-:S02]  /*1dc0*/  F2FP.SATFINITE.E4M3.F32.PACK_AB_MERGE_C R28, R24, R21, RZ ;  /* 0x00000015181c723e */ /* 0x000fc400048070ff */
[----:B------:R-:W-:Y:S01]  /*1dd0*/  F2FP.F16.F32.PACK_AB R21, R24, R21 ;  /* 0x000000151815723e */ /* 0x000fe200000000ff */
[C---:B------:R-:W-:Y:S02]  /*1de0*/  IADD.64 R24, R18.reuse, UR12 ;  /* 0x0000000c12187c35 */ /* 0x040fe4000f8e0200 */
[----:B------:R-:W-:-:S03]  /*1df0*/  IADD.64 R18, R18, UR16 ;  /* 0x0000001012127c35 */ /* 0x000fc6000f8e0200 */
[----:B------:R-:W-:Y:S01]  /*1e00*/  PRMT R23, R23, 0x5410, R28 ;  /* 0x0000541017177816 */ /* 0x000fe2000000001c */
[----:B------:R2:W-:Y:S04]  /*1e10*/  @!P0 STG.E desc[UR10][R24.64], R29 ;  /* 0x0000001d18008986 */ /* 0x0005e8000c10190a */
[----:B------:R2:W-:Y:S04]  /*1e20*/  @!P0 STG.E desc[UR10][R26.64], R17 ;  /* 0x000000111a008986 */ /* 0x0005e8000c10190a */
[----:B------:R2:W-:Y:S04]  /*1e30*/  @!P0 STG.E.64 desc[UR10][R14.64], R20 ;  /* 0x000000140e008986 */ /* 0x0005e8000c101b0a */
[----:B------:R2:W-:Y:S01]  /*1e40*/  @!P0 STG.E desc[UR10][R18.64], R23 ;  /* 0x0000001712008986 */ /* 0x0005e2000c10190a */
[----:B------:R-:W-:-:S02]  /*1e50*/  ISETP.GE.U64.AND P0, PT, R12, 0xc00, PT ;  /* 0x00000c000c00780c */ /* 0x000fc40003f16070 */
[----:B------:R-:W-:-:S12]  /*1e60*/  IADD.64 R12, R12, 0x800 ;  /* 0x000008000c0c7835 */ /* 0x000fd800078e0200 */
[----:B--2---:R-:W-:Y:S05]  /*1e70*/  @!P0 BRA `(.L_x_4) ;  /* 0xfffffff400b88947 */ /* 0x004fea000383ffff */
[----:B------:R-:W-:Y:S05]  /*1e80*/  EXIT ;  /* 0x000000000000794d */ /* 0x000fea0003800000 */
.L_x_5:
[----:B------:R-:W-:-:S00]  /*1e90*/  BRA `(.L_x_5) ;  /* 0xfffffffc00fc7947 */ /* 0x000fc0000383ffff */
[----:B------:R-:W-:-:S00]  /*1ea0*/  NOP ;  /* 0x0000000000007918 */ /* 0x000fc00000000000 */
        /* <DEDUP_REMOVED lines=13> */
.L_x_6:


//--------------------- .nv.global.init           --------------------------
	.section	.nv.global.init,"aw",@progbits
.nv.global.init:
	.type		_$_str,@object
	.size		_$_str,(.L_0 - _$_str)
_$_str:
        /*0000*/ 	.byte	0x5f, 0x5f, 0x43, 0x55, 0x44, 0x41, 0x5f, 0x46, 0x54, 0x5a, 0x00
.L_0:


//--------------------- .nv.shared.triton_red_fused__scaled_mm__to_copy_add_addcmul_clamp_native_layer_norm_ones_1 --------------------------
	.section	.nv.shared.triton_red_fused__scaled_mm__to_copy_add_addcmul_clamp_native_layer_norm_ones_1,"aw",@nobits
	.sectionflags	@""
	.align	16
	.zero		1024


//--------------------- .nv.shared.reserved.0     --------------------------
	.section	.nv.shared.reserved.0,"aw",@nobits
	.weak		__nv_reservedSMEM_offset_0_alias
	.size		__nv_reservedSMEM_offset_0_alias, 0, 64
	.other		__nv_reservedSMEM_offset_0_alias,@"STO_CUDA_RESERVED_SHARED STV_DEFAULT"
__nv_reservedSMEM_offset_0_alias:
	.zero		0
	.zero		64


//--------------------- .nv.constant0.triton_red_fused__scaled_mm__to_copy_add_addcmul_clamp_native_layer_norm_ones_1 --------------------------
	.section	.nv.constant0.triton_red_fused__scaled_mm__to_copy_add_addcmul_clamp_native_layer_norm_ones_1,"a",@progbits
	.sectionflags	@""
	.align	4
.nv.constant0.triton_red_fused__scaled_mm__to_copy_add_addcmul_clamp_native_layer_norm_ones_1:
	.zero		960


//--------------------- SYMBOLS --------------------------

	.type		.nv.reservedSmem.offset0,@object
	.size		.nv.reservedSmem.offset0,0x4
	.type		.nv.reservedSmem.cap,@object
	.size		.nv.reservedSmem.cap,0x4
